	.target	sm_100a

	.elftype	@"ET_EXEC"


//--------------------- .note.nv.tkinfo           --------------------------
	.section	.note.nv.tkinfo,"",@"SHT_NOTE"
	.sectionflags	@"SHF_NOTE_NV_TKINFO"
	.tkinfo
        /*0018*/ 	.word	0x00000002
        /*0030*/ 	.string	""
        /*0030*/ 	.string	"ptxas"
        /*0030*/ 	.string	"Cuda compilation tools, release 13.0, V13.0.88"
        /*0030*/ 	.string	"Build cuda_13.0.r13.0/compiler.36424714_0"
        /*0030*/ 	.string	"-arch sm_100a -m 64 "



//--------------------- .note.nv.cuinfo           --------------------------
	.section	.note.nv.cuinfo,"",@"SHT_NOTE"
	.sectionflags	@"SHF_NOTE_NV_CUINFO"
        /*0018*/ 	.short	0x0002
        /*001a*/ 	.short	0x0064
        /*001c*/ 	.short	0x0082
	.zero		2


//--------------------- .nv.info                  --------------------------
	.section	.nv.info,"",@"SHT_CUDA_INFO"
	.align	4


	//----- nvinfo : EIATTR_REGCOUNT
	.align		4
        /*0000*/ 	.byte	0x04, 0x2f
        /*0002*/ 	.short	(.L_19 - .L_18)
	.align		4
.L_18:
        /*0004*/ 	.word	index@(_ZN7cutlass13device_kernelINS_4gemm6kernel13GemmUniversalIN4cute5tupleIJiiiiEEENS1_10collective13CollectiveMmaINS1_35MainloopSm100TmaUmmaWarpSpecializedILi10ELi2ELi4ENS5_IJNS4_1CILi1EEESB_SB_EEEEENS5_IJNSA_ILi128EEENSA_ILi32EEENSA_ILi64EEEEEENS_6half_tENS5_IJlSB_lEEESI_SJ_NS4_8TiledMMAINS4_8MMA_AtomIJNS4_20SM100_MMA_F16BF16_SSISI_SI_fLi128ELi32ELNS4_4UMMA5MajorE0ELSO_0ELNSN_7ScaleInE0ELSP_0EEEEEENS4_6LayoutISC_NS5_IJNSA_ILi0EEEST_ST_EEEEENS5_IJNS4_10UnderscoreESW_SW_EEEEENS4_13SM90_TMA_LOADENS4_14ComposedLayoutINS4_7SwizzleILi3ELi4ELi3EEENS4_18smem_ptr_flag_bitsILi16EEENSS_INS5_IJNSA_ILi8EEESG_EEENS5_IJSG_SB_EEEEEEEvNS4_8identityESZ_S19_vS1A_EENS_8epilogue10collective18CollectiveEpilogueINS1C_23Sm100TmaWarpSpecializedILi2ELi1ELi32ELb1ELb0EEEJSH_NS5_IJNSS_ISE_SB_EENSS_ISF_SB_EEEEESI_SJ_SI_SJ_NS1C_6fusion15FusionCallbacksIS1G_NS1K_17LinearCombinationISI_fSI_fLNS_15FloatRoundStyleE2EEESH_S1J_JEEENS4_5SM1004TMEM4LOAD26SM100_TMEM_LOAD_32dp32b32xESZ_NS10_INS11_ILi2ELi4ELi3EEES14_NSS_INS5_IJS15_SF_EEENS5_IJSF_SB_EEEEEEENS4_39AutoVectorizingCopyWithAssumedAlignmentILi128EEENS4_14SM90_TMA_STOREES1Y_S20_S20_EEEvvEEEEvNT_6ParamsE)
        /*0008*/ 	.word	0x00000078


	//----- nvinfo : EIATTR_FRAME_SIZE
	.align		4
.L_19:
        /*000c*/ 	.byte	0x04, 0x11
        /*000e*/ 	.short	(.L_21 - .L_20)
	.align		4
.L_20:
        /*0010*/ 	.word	index@($__internal_2_$__cuda_sm10x_tcgen05_guardrail_trap_unallocated_columns_being_dealloced)
        /*0014*/ 	.word	0x00000000


	//----- nvinfo : EIATTR_FRAME_SIZE
	.align		4
.L_21:
        /*0018*/ 	.byte	0x04, 0x11
        /*001a*/ 	.short	(.L_23 - .L_22)
	.align		4
.L_22:
        /*001c*/ 	.word	index@($__internal_1_$__cuda_sm10x_tcgen05_guardrail_trap_phase_invalid_during_alloc)
        /*0020*/ 	.word	0x00000000


	//----- nvinfo : EIATTR_FRAME_SIZE
	.align		4
.L_23:
        /*0024*/ 	.byte	0x04, 0x11
        /*0026*/ 	.short	(.L_25 - .L_24)
	.align		4
.L_24:
        /*0028*/ 	.word	index@($__internal_0_$__cuda_sm10x_tcgen05_guardrail_trap_col_being_dealloced_not_returned_by_alloc)
        /*002c*/ 	.word	0x00000000


	//----- nvinfo : EIATTR_FRAME_SIZE
	.align		4
.L_25:
        /*0030*/ 	.byte	0x04, 0x11
        /*0032*/ 	.short	(.L_27 - .L_26)
	.align		4
.L_26:
        /*0034*/ 	.word	index@(_ZN7cutlass13device_kernelINS_4gemm6kernel13GemmUniversalIN4cute5tupleIJiiiiEEENS1_10collective13CollectiveMmaINS1_35MainloopSm100TmaUmmaWarpSpecializedILi10ELi2ELi4ENS5_IJNS4_1CILi1EEESB_SB_EEEEENS5_IJNSA_ILi128EEENSA_ILi32EEENSA_ILi64EEEEEENS_6half_tENS5_IJlSB_lEEESI_SJ_NS4_8TiledMMAINS4_8MMA_AtomIJNS4_20SM100_MMA_F16BF16_SSISI_SI_fLi128ELi32ELNS4_4UMMA5MajorE0ELSO_0ELNSN_7ScaleInE0ELSP_0EEEEEENS4_6LayoutISC_NS5_IJNSA_ILi0EEEST_ST_EEEEENS5_IJNS4_10UnderscoreESW_SW_EEEEENS4_13SM90_TMA_LOADENS4_14ComposedLayoutINS4_7SwizzleILi3ELi4ELi3EEENS4_18smem_ptr_flag_bitsILi16EEENSS_INS5_IJNSA_ILi8EEESG_EEENS5_IJSG_SB_EEEEEEEvNS4_8identityESZ_S19_vS1A_EENS_8epilogue10collective18CollectiveEpilogueINS1C_23Sm100TmaWarpSpecializedILi2ELi1ELi32ELb1ELb0EEEJSH_NS5_IJNSS_ISE_SB_EENSS_ISF_SB_EEEEESI_SJ_SI_SJ_NS1C_6fusion15FusionCallbacksIS1G_NS1K_17LinearCombinationISI_fSI_fLNS_15FloatRoundStyleE2EEESH_S1J_JEEENS4_5SM1004TMEM4LOAD26SM100_TMEM_LOAD_32dp32b32xESZ_NS10_INS11_ILi2ELi4ELi3EEES14_NSS_INS5_IJS15_SF_EEENS5_IJSF_SB_EEEEEEENS4_39AutoVectorizingCopyWithAssumedAlignmentILi128EEENS4_14SM90_TMA_STOREES1Y_S20_S20_EEEvvEEEEvNT_6ParamsE)
        /*0038*/ 	.word	0x00000000


	//----- nvinfo : EIATTR_MIN_STACK_SIZE
	.align		4
.L_27:
        /*003c*/ 	.byte	0x04, 0x12
        /*003e*/ 	.short	(.L_29 - .L_28)
	.align		4
.L_28:
        /*0040*/ 	.word	index@(_ZN7cutlass13device_kernelINS_4gemm6kernel13GemmUniversalIN4cute5tupleIJiiiiEEENS1_10collective13CollectiveMmaINS1_35MainloopSm100TmaUmmaWarpSpecializedILi10ELi2ELi4ENS5_IJNS4_1CILi1EEESB_SB_EEEEENS5_IJNSA_ILi128EEENSA_ILi32EEENSA_ILi64EEEEEENS_6half_tENS5_IJlSB_lEEESI_SJ_NS4_8TiledMMAINS4_8MMA_AtomIJNS4_20SM100_MMA_F16BF16_SSISI_SI_fLi128ELi32ELNS4_4UMMA5MajorE0ELSO_0ELNSN_7ScaleInE0ELSP_0EEEEEENS4_6LayoutISC_NS5_IJNSA_ILi0EEEST_ST_EEEEENS5_IJNS4_10UnderscoreESW_SW_EEEEENS4_13SM90_TMA_LOADENS4_14ComposedLayoutINS4_7SwizzleILi3ELi4ELi3EEENS4_18smem_ptr_flag_bitsILi16EEENSS_INS5_IJNSA_ILi8EEESG_EEENS5_IJSG_SB_EEEEEEEvNS4_8identityESZ_S19_vS1A_EENS_8epilogue10collective18CollectiveEpilogueINS1C_23Sm100TmaWarpSpecializedILi2ELi1ELi32ELb1ELb0EEEJSH_NS5_IJNSS_ISE_SB_EENSS_ISF_SB_EEEEESI_SJ_SI_SJ_NS1C_6fusion15FusionCallbacksIS1G_NS1K_17LinearCombinationISI_fSI_fLNS_15FloatRoundStyleE2EEESH_S1J_JEEENS4_5SM1004TMEM4LOAD26SM100_TMEM_LOAD_32dp32b32xESZ_NS10_INS11_ILi2ELi4ELi3EEES14_NSS_INS5_IJS15_SF_EEENS5_IJSF_SB_EEEEEEENS4_39AutoVectorizingCopyWithAssumedAlignmentILi128EEENS4_14SM90_TMA_STOREES1Y_S20_S20_EEEvvEEEEvNT_6ParamsE)
        /*0044*/ 	.word	0x00000000
.L_29:


//--------------------- .nv.compat                --------------------------
	.section	.nv.compat,"",@"SHT_CUDA_COMPAT_INFO"
	.align	4
        /*0000*/ 	.byte	0x02, 0x09, 0x01, 0x00, 0x02, 0x02, 0x02, 0x00, 0x02, 0x05, 0x05, 0x00, 0x03, 0x07, 0x01, 0x01
        /*0010*/ 	.byte	0x02, 0x03, 0x01, 0x00, 0x02, 0x06, 0x01, 0x00, 0x04, 0x0b, 0x08, 0x00, 0x09, 0x00, 0x00, 0x00
        /*0020*/ 	.byte	0x00, 0x00, 0x00, 0x00


//--------------------- .nv.info._ZN7cutlass13device_kernelINS_4gemm6kernel13GemmUniversalIN4cute5tupleIJiiiiEEENS1_10collective13CollectiveMmaINS1_35MainloopSm100TmaUmmaWarpSpecializedILi10ELi2ELi4ENS5_IJNS4_1CILi1EEESB_SB_EEEEENS5_IJNSA_ILi128EEENSA_ILi32EEENSA_ILi64EEEEEENS_6half_tENS5_IJlSB_lEEESI_SJ_NS4_8TiledMMAINS4_8MMA_AtomIJNS4_20SM100_MMA_F16BF16_SSISI_SI_fLi128ELi32ELNS4_4UMMA5MajorE0ELSO_0ELNSN_7ScaleInE0ELSP_0EEEEEENS4_6LayoutISC_NS5_IJNSA_ILi0EEEST_ST_EEEEENS5_IJNS4_10UnderscoreESW_SW_EEEEENS4_13SM90_TMA_LOADENS4_14ComposedLayoutINS4_7SwizzleILi3ELi4ELi3EEENS4_18smem_ptr_flag_bitsILi16EEENSS_INS5_IJNSA_ILi8EEESG_EEENS5_IJSG_SB_EEEEEEEvNS4_8identityESZ_S19_vS1A_EENS_8epilogue10collective18CollectiveEpilogueINS1C_23Sm100TmaWarpSpecializedILi2ELi1ELi32ELb1ELb0EEEJSH_NS5_IJNSS_ISE_SB_EENSS_ISF_SB_EEEEESI_SJ_SI_SJ_NS1C_6fusion15FusionCallbacksIS1G_NS1K_17LinearCombinationISI_fSI_fLNS_15FloatRoundStyleE2EEESH_S1J_JEEENS4_5SM1004TMEM4LOAD26SM100_TMEM_LOAD_32dp32b32xESZ_NS10_INS11_ILi2ELi4ELi3EEES14_NSS_INS5_IJS15_SF_EEENS5_IJSF_SB_EEEEEEENS4_39AutoVectorizingCopyWithAssumedAlignmentILi128EEENS4_14SM90_TMA_STOREES1Y_S20_S20_EEEvvEEEEvNT_6ParamsE --------------------------
	.section	.nv.info._ZN7cutlass13device_kernelINS_4gemm6kernel13GemmUniversalIN4cute5tupleIJiiiiEEENS1_10collective13CollectiveMmaINS1_35MainloopSm100TmaUmmaWarpSpecializedILi10ELi2ELi4ENS5_IJNS4_1CILi1EEESB_SB_EEEEENS5_IJNSA_ILi128EEENSA_ILi32EEENSA_ILi64EEEEEENS_6half_tENS5_IJlSB_lEEESI_SJ_NS4_8TiledMMAINS4_8MMA_AtomIJNS4_20SM100_MMA_F16BF16_SSISI_SI_fLi128ELi32ELNS4_4UMMA5MajorE0ELSO_0ELNSN_7ScaleInE0ELSP_0EEEEEENS4_6LayoutISC_NS5_IJNSA_ILi0EEEST_ST_EEEEENS5_IJNS4_10UnderscoreESW_SW_EEEEENS4_13SM90_TMA_LOADENS4_14ComposedLayoutINS4_7SwizzleILi3ELi4ELi3EEENS4_18smem_ptr_flag_bitsILi16EEENSS_INS5_IJNSA_ILi8EEESG_EEENS5_IJSG_SB_EEEEEEEvNS4_8identityESZ_S19_vS1A_EENS_8epilogue10collective18CollectiveEpilogueINS1C_23Sm100TmaWarpSpecializedILi2ELi1ELi32ELb1ELb0EEEJSH_NS5_IJNSS_ISE_SB_EENSS_ISF_SB_EEEEESI_SJ_SI_SJ_NS1C_6fusion15FusionCallbacksIS1G_NS1K_17LinearCombinationISI_fSI_fLNS_15FloatRoundStyleE2EEESH_S1J_JEEENS4_5SM1004TMEM4LOAD26SM100_TMEM_LOAD_32dp32b32xESZ_NS10_INS11_ILi2ELi4ELi3EEES14_NSS_INS5_IJS15_SF_EEENS5_IJSF_SB_EEEEEEENS4_39AutoVectorizingCopyWithAssumedAlignmentILi128EEENS4_14SM90_TMA_STOREES1Y_S20_S20_EEEvvEEEEvNT_6ParamsE,"",@"SHT_CUDA_INFO"
	.sectionflags	@""
	.align	4


	//----- nvinfo : EIATTR_CUDA_API_VERSION
	.align		4
        /*0000*/ 	.byte	0x04, 0x37
        /*0002*/ 	.short	(.L_31 - .L_30)
.L_30:
        /*0004*/ 	.word	0x00000082


	//----- nvinfo : EIATTR_KPARAM_INFO
	.align		4
.L_31:
        /*0008*/ 	.byte	0x04, 0x17
        /*000a*/ 	.short	(.L_33 - .L_32)
.L_32:
        /*000c*/ 	.word	0x00000000
        /*0010*/ 	.short	0x0000
        /*0012*/ 	.short	0x0000
        /*0014*/ 	.byte	0x00, 0xf0, 0x01, 0x20


	//----- nvinfo : EIATTR_AT_ENTRY_FRAGMENTS
	.align		4
.L_33:
        /*0018*/ 	.byte	0x04, 0x4f
        /*001a*/ 	.short	(.L_35 - .L_34)


	//   ....[0]....
.L_34:
        /*001c*/ 	.word	0x00000006


	//----- nvinfo : EIATTR_RESERVED_SMEM_USED
	.align		4
.L_35:
        /*0020*/ 	.byte	0x01, 0x41
	.zero		2


	//----- nvinfo : EIATTR_SPARSE_MMA_MASK
	.align		4
        /*0024*/ 	.byte	0x03, 0x50
        /*0026*/ 	.short	0x0000


	//----- nvinfo : EIATTR_TCGEN05_1CTA_USED
	.align		4
        /*0028*/ 	.byte	0x01, 0x51
	.zero		2


	//----- nvinfo : EIATTR_MAXREG_COUNT
	.align		4
        /*002c*/ 	.byte	0x03, 0x1b
        /*002e*/ 	.short	0x00ff


	//----- nvinfo : EIATTR_NUM_BARRIERS
	.align		4
        /*0030*/ 	.byte	0x02, 0x4c
        /*0032*/ 	.byte	0x07
	.zero		1


	//----- nvinfo : EIATTR_EXTERNS
	.align		4
        /*0034*/ 	.byte	0x04, 0x0f
        /*0036*/ 	.short	(.L_37 - .L_36)


	//   ....[0]....
	.align		4
.L_36:
        /*0038*/ 	.word	index@(__assertfail)


	//----- nvinfo : EIATTR_MERCURY_ISA_VERSION
	.align		4
.L_37:
        /*003c*/ 	.byte	0x03, 0x5f
        /*003e*/ 	.short	0x0101


	//----- nvinfo : EIATTR_INT_WARP_WIDE_INSTR_OFFSETS
	.align		4
        /*0040*/ 	.byte	0x04, 0x31
        /*0042*/ 	.short	(.L_39 - .L_38)


	//   ....[0]....
.L_38:
        /*0044*/ 	.word	0x00001e90


	//   ....[1]....
        /*0048*/ 	.word	0x00003c30


	//   ....[2]....
        /*004c*/ 	.word	0x00003c60


	//   ....[3]....
        /*0050*/ 	.word	0x00003cb0


	//   ....[4]....
        /*0054*/ 	.word	0x000046a0


	//   ....[5]....
        /*0058*/ 	.word	0x000047e0


	//----- nvinfo : EIATTR_COOP_GROUP_MASK_REGIDS
	.align		4
.L_39:
        /*005c*/ 	.byte	0x04, 0x29
        /*005e*/ 	.short	(.L_41 - .L_40)


	//   ....[0]....
.L_40:
        /*0060*/ 	.word	0xffffffff


	//   ....[1]....
        /*0064*/ 	.word	0xffffffff


	//   ....[2]....
        /*0068*/ 	.word	0xffffffff


	//   ....[3]....
        /*006c*/ 	.word	0xffffffff


	//   ....[4]....
        /*0070*/ 	.word	0xffffffff


	//   ....[5]....
        /*0074*/ 	.word	0xffffffff


	//   ....[6]....
        /*0078*/ 	.word	0xffffffff


	//   ....[7]....
        /*007c*/ 	.word	0xffffffff


	//   ....[8]....
        /*0080*/ 	.word	0xffffffff


	//   ....[9]....
        /*0084*/ 	.word	0xffffffff


	//   ....[10]....
        /*0088*/ 	.word	0xffffffff


	//   ....[11]....
        /*008c*/ 	.word	0xffffffff


	//   ....[12]....
        /*0090*/ 	.word	0xffffffff


	//----- nvinfo : EIATTR_COOP_GROUP_INSTR_OFFSETS
	.align		4
.L_41:
        /*0094*/ 	.byte	0x04, 0x28
        /*0096*/ 	.short	(.L_43 - .L_42)


	//   ....[0]....
.L_42:
        /*0098*/ 	.word	0x00000090


	//   ....[1]....
        /*009c*/ 	.word	0x000004d0


	//   ....[2]....
        /*00a0*/ 	.word	0x00000730


	//   ....[3]....
        /*00a4*/ 	.word	0x00000890


	//   ....[4]....
        /*00a8*/ 	.word	0x00000990


	//   ....[5]....
        /*00ac*/ 	.word	0x00000b00


	//   ....[6]....
        /*00b0*/ 	.word	0x00000ca0


	//   ....[7]....
        /*00b4*/ 	.word	0x00001d70


	//   ....[8]....
        /*00b8*/ 	.word	0x00002eb0


	//   ....[9]....
        /*00bc*/ 	.word	0x000030c0


	//   ....[10]....
        /*00c0*/ 	.word	0x000030f0


	//   ....[11]....
        /*00c4*/ 	.word	0x00003b20


	//   ....[12]....
        /*00c8*/ 	.word	0x00003d50


	//----- nvinfo : EIATTR_VRC_CTA_INIT_COUNT
	.align		4
.L_43:
        /*00cc*/ 	.byte	0x02, 0x4a
        /*00ce*/ 	.byte	0x80
	.zero		1


	//----- nvinfo : EIATTR_SYSCALL_OFFSETS
	.align		4
        /*00d0*/ 	.byte	0x04, 0x46
        /*00d2*/ 	.short	(.L_45 - .L_44)


	//   ....[0]....
.L_44:
        /*00d4*/ 	.word	0x000052b0


	//   ....[1]....
        /*00d8*/ 	.word	0x000053a0


	//   ....[2]....
        /*00dc*/ 	.word	0x00005b10


	//----- nvinfo : EIATTR_MBARRIER_INSTR_OFFSETS
	.align		4
.L_45:
        /*00e0*/ 	.byte	0x04, 0x39
        /*00e2*/ 	.short	(.L_47 - .L_46)


	//   ....[0]....
.L_46:
        /*00e4*/ 	.word	0x000005d0
        /*00e8*/ 	.word	0x000000ff
        /*00ec*/ 	.word	0x00000000
        /*00f0*/ 	.short	0x0100
        /*00f2*/ 	.byte	0x05
	.zero		1


	//   ....[1]....
        /*00f4*/ 	.word	0x000005e0
        /*00f8*/ 	.word	0x000000ff
        /*00fc*/ 	.word	0x00000050
        /*0100*/ 	.short	0x0100
        /*0102*/ 	.byte	0x05
	.zero		1


	//   ....[2]....
        /*0104*/ 	.word	0x000005f0
        /*0108*/ 	.word	0x000000ff
        /*010c*/ 	.word	0x00000008
        /*0110*/ 	.short	0x0100
        /*0112*/ 	.byte	0x05
	.zero		1


	//   ....[3]....
        /*0114*/ 	.word	0x00000600
        /*0118*/ 	.word	0x000000ff
        /*011c*/ 	.word	0x00000058
        /*0120*/ 	.short	0x0100
        /*0122*/ 	.byte	0x05
	.zero		1


	//   ....[4]....
        /*0124*/ 	.word	0x00000610
        /*0128*/ 	.word	0x000000ff
        /*012c*/ 	.word	0x00000010
        /*0130*/ 	.short	0x0100
        /*0132*/ 	.byte	0x05
	.zero		1


	//   ....[5]....
        /*0134*/ 	.word	0x00000620
        /*0138*/ 	.word	0x000000ff
        /*013c*/ 	.word	0x00000060
        /*0140*/ 	.short	0x0100
        /*0142*/ 	.byte	0x05
	.zero		1


	//   ....[6]....
        /*0144*/ 	.word	0x00000630
        /*0148*/ 	.word	0x000000ff
        /*014c*/ 	.word	0x00000018
        /*0150*/ 	.short	0x0100
        /*0152*/ 	.byte	0x05
	.zero		1


	//   ....[7]....
        /*0154*/ 	.word	0x00000640
        /*0158*/ 	.word	0x000000ff
        /*015c*/ 	.word	0x00000068
        /*0160*/ 	.short	0x0100
        /*0162*/ 	.byte	0x05
	.zero		1


	//   ....[8]....
        /*0164*/ 	.word	0x00000650
        /*0168*/ 	.word	0x000000ff
        /*016c*/ 	.word	0x00000020
        /*0170*/ 	.short	0x0100
        /*0172*/ 	.byte	0x05
	.zero		1


	//   ....[9]....
        /*0174*/ 	.word	0x00000660
        /*0178*/ 	.word	0x000000ff
        /*017c*/ 	.word	0x00000070
        /*0180*/ 	.short	0x0100
        /*0182*/ 	.byte	0x05
	.zero		1


	//   ....[10]....
        /*0184*/ 	.word	0x00000670
        /*0188*/ 	.word	0x000000ff
        /*018c*/ 	.word	0x00000028
        /*0190*/ 	.short	0x0100
        /*0192*/ 	.byte	0x05
	.zero		1


	//   ....[11]....
        /*0194*/ 	.word	0x00000680
        /*0198*/ 	.word	0x000000ff
        /*019c*/ 	.word	0x00000078
        /*01a0*/ 	.short	0x0100
        /*01a2*/ 	.byte	0x05
	.zero		1


	//   ....[12]....
        /*01a4*/ 	.word	0x00000690
        /*01a8*/ 	.word	0x000000ff
        /*01ac*/ 	.word	0x00000030
        /*01b0*/ 	.short	0x0100
        /*01b2*/ 	.byte	0x05
	.zero		1


	//   ....[13]....
        /*01b4*/ 	.word	0x000006a0
        /*01b8*/ 	.word	0x000000ff
        /*01bc*/ 	.word	0x00000080
        /*01c0*/ 	.short	0x0100
        /*01c2*/ 	.byte	0x05
	.zero		1


	//   ....[14]....
        /*01c4*/ 	.word	0x000006b0
        /*01c8*/ 	.word	0x000000ff
        /*01cc*/ 	.word	0x00000038
        /*01d0*/ 	.short	0x0100
        /*01d2*/ 	.byte	0x05
	.zero		1


	//   ....[15]....
        /*01d4*/ 	.word	0x000006c0
        /*01d8*/ 	.word	0x000000ff
        /*01dc*/ 	.word	0x00000088
        /*01e0*/ 	.short	0x0100
        /*01e2*/ 	.byte	0x05
	.zero		1


	//   ....[16]....
        /*01e4*/ 	.word	0x000006d0
        /*01e8*/ 	.word	0x000000ff
        /*01ec*/ 	.word	0x00000040
        /*01f0*/ 	.short	0x0100
        /*01f2*/ 	.byte	0x05
	.zero		1


	//   ....[17]....
        /*01f4*/ 	.word	0x000006e0
        /*01f8*/ 	.word	0x000000ff
        /*01fc*/ 	.word	0x00000090
        /*0200*/ 	.short	0x0100
        /*0202*/ 	.byte	0x05
	.zero		1


	//   ....[18]....
        /*0204*/ 	.word	0x000006f0
        /*0208*/ 	.word	0x000000ff
        /*020c*/ 	.word	0x00000048
        /*0210*/ 	.short	0x0100
        /*0212*/ 	.byte	0x05
	.zero		1


	//   ....[19]....
        /*0214*/ 	.word	0x00000700
        /*0218*/ 	.word	0x000000ff
        /*021c*/ 	.word	0x00000098
        /*0220*/ 	.short	0x0100
        /*0222*/ 	.byte	0x05
	.zero		1


	//   ....[20]....
        /*0224*/ 	.word	0x00000840
        /*0228*/ 	.word	0x000000ff
        /*022c*/ 	.word	0x000000a0
        /*0230*/ 	.short	0x0100
        /*0232*/ 	.byte	0x07
	.zero		1


	//   ....[21]....
        /*0234*/ 	.word	0x00000850
        /*0238*/ 	.word	0x000000ff
        /*023c*/ 	.word	0x000000b0
        /*0240*/ 	.short	0x0100
        /*0242*/ 	.byte	0x07
	.zero		1


	//   ....[22]....
        /*0244*/ 	.word	0x00000860
        /*0248*/ 	.word	0x000000ff
        /*024c*/ 	.word	0x000000a8
        /*0250*/ 	.short	0x0100
        /*0252*/ 	.byte	0x07
	.zero		1


	//   ....[23]....
        /*0254*/ 	.word	0x00000870
        /*0258*/ 	.word	0x000000ff
        /*025c*/ 	.word	0x000000b8
        /*0260*/ 	.short	0x0100
        /*0262*/ 	.byte	0x07
	.zero		1


	//   ....[24]....
        /*0264*/ 	.word	0x00000960
        /*0268*/ 	.word	0x000000ff
        /*026c*/ 	.word	0x000000c0
        /*0270*/ 	.short	0x0100
        /*0272*/ 	.byte	0x05
	.zero		1


	//   ....[25]....
        /*0274*/ 	.word	0x00000970
        /*0278*/ 	.word	0x000000ff
        /*027c*/ 	.word	0x000000c8
        /*0280*/ 	.short	0x0100
        /*0282*/ 	.byte	0x05
	.zero		1


	//   ....[26]....
        /*0284*/ 	.word	0x00000ab0
        /*0288*/ 	.word	0x000000ff
        /*028c*/ 	.word	0x000000d0
        /*0290*/ 	.short	0x0100
        /*0292*/ 	.byte	0x05
	.zero		1


	//   ....[27]....
        /*0294*/ 	.word	0x00000ac0
        /*0298*/ 	.word	0x000000ff
        /*029c*/ 	.word	0x000000e0
        /*02a0*/ 	.short	0x0100
        /*02a2*/ 	.byte	0x05
	.zero		1


	//   ....[28]....
        /*02a4*/ 	.word	0x00000ad0
        /*02a8*/ 	.word	0x000000ff
        /*02ac*/ 	.word	0x000000d8
        /*02b0*/ 	.short	0x0100
        /*02b2*/ 	.byte	0x05
	.zero		1


	//   ....[29]....
        /*02b4*/ 	.word	0x00000ae0
        /*02b8*/ 	.word	0x000000ff
        /*02bc*/ 	.word	0x000000e8
        /*02c0*/ 	.short	0x0100
        /*02c2*/ 	.byte	0x05
	.zero		1


	//   ....[30]....
        /*02c4*/ 	.word	0x00000c10
        /*02c8*/ 	.word	0x000000ff
        /*02cc*/ 	.word	0x000000f0
        /*02d0*/ 	.short	0x0100
        /*02d2*/ 	.byte	0x07
	.zero		1


	//   ....[31]....
        /*02d4*/ 	.word	0x00000c20
        /*02d8*/ 	.word	0x000000ff
        /*02dc*/ 	.word	0x00000110
        /*02e0*/ 	.short	0x0100
        /*02e2*/ 	.byte	0x07
	.zero		1


	//   ....[32]....
        /*02e4*/ 	.word	0x00000c30
        /*02e8*/ 	.word	0x000000ff
        /*02ec*/ 	.word	0x000000f8
        /*02f0*/ 	.short	0x0100
        /*02f2*/ 	.byte	0x07
	.zero		1


	//   ....[33]....
        /*02f4*/ 	.word	0x00000c40
        /*02f8*/ 	.word	0x000000ff
        /*02fc*/ 	.word	0x00000118
        /*0300*/ 	.short	0x0100
        /*0302*/ 	.byte	0x07
	.zero		1


	//   ....[34]....
        /*0304*/ 	.word	0x00000c50
        /*0308*/ 	.word	0x000000ff
        /*030c*/ 	.word	0x00000100
        /*0310*/ 	.short	0x0100
        /*0312*/ 	.byte	0x07
	.zero		1


	//   ....[35]....
        /*0314*/ 	.word	0x00000c60
        /*0318*/ 	.word	0x000000ff
        /*031c*/ 	.word	0x00000120
        /*0320*/ 	.short	0x0100
        /*0322*/ 	.byte	0x07
	.zero		1


	//   ....[36]....
        /*0324*/ 	.word	0x00000c70
        /*0328*/ 	.word	0x000000ff
        /*032c*/ 	.word	0x00000108
        /*0330*/ 	.short	0x0100
        /*0332*/ 	.byte	0x07
	.zero		1


	//   ....[37]....
        /*0334*/ 	.word	0x00000c80
        /*0338*/ 	.word	0x000000ff
        /*033c*/ 	.word	0x00000128
        /*0340*/ 	.short	0x0100
        /*0342*/ 	.byte	0x07
	.zero		1


	//   ....[38]....
        /*0344*/ 	.word	0x00000d70
        /*0348*/ 	.word	0x000000ff
        /*034c*/ 	.word	0x00000130
        /*0350*/ 	.short	0x0100
        /*0352*/ 	.byte	0x05
	.zero		1


	//   ....[39]....
        /*0354*/ 	.word	0x00000d80
        /*0358*/ 	.word	0x000000ff
        /*035c*/ 	.word	0x00000140
        /*0360*/ 	.short	0x0100
        /*0362*/ 	.byte	0x05
	.zero		1


	//   ....[40]....
        /*0364*/ 	.word	0x00000d90
        /*0368*/ 	.word	0x000000ff
        /*036c*/ 	.word	0x00000138
        /*0370*/ 	.short	0x0100
        /*0372*/ 	.byte	0x05
	.zero		1


	//   ....[41]....
        /*0374*/ 	.word	0x00000da0
        /*0378*/ 	.word	0x000000ff
        /*037c*/ 	.word	0x00000148
        /*0380*/ 	.short	0x0100
        /*0382*/ 	.byte	0x05
	.zero		1


	//   ....[42]....
        /*0384*/ 	.word	0x00001670
        /*0388*/ 	.word	0x00000002
        /*038c*/ 	.word	0x00000140
        /*0390*/ 	.short	0x010a
        /*0392*/ 	.byte	0xff
	.zero		1


	//   ....[43]....
        /*0394*/ 	.word	0x000016a0
        /*0398*/ 	.word	0x00000002
        /*039c*/ 	.word	0x00000130
        /*03a0*/ 	.short	0x0101
        /*03a2*/ 	.byte	0xff
	.zero		1


	//   ....[44]....
        /*03a4*/ 	.word	0x00001770
        /*03a8*/ 	.word	0x000000ff
        /*03ac*/ 	.word	0x00000050
        /*03b0*/ 	.short	0x010a
        /*03b2*/ 	.byte	0x08
	.zero		1


	//   ....[45]....
        /*03b4*/ 	.word	0x00001810
        /*03b8*/ 	.word	0x000000ff
        /*03bc*/ 	.word	0x00000050
        /*03c0*/ 	.short	0x010a
        /*03c2*/ 	.byte	0x21
	.zero		1


	//   ....[46]....
        /*03c4*/ 	.word	0x00001960
        /*03c8*/ 	.word	0x000000ff
        /*03cc*/ 	.word	0x00000050
        /*03d0*/ 	.short	0x010a
        /*03d2*/ 	.byte	0x08
	.zero		1


	//   ....[47]....
        /*03d4*/ 	.word	0x00001a70
        /*03d8*/ 	.word	0x000000ff
        /*03dc*/ 	.word	0x000000c8
        /*03e0*/ 	.short	0x0101
        /*03e2*/ 	.byte	0x04
	.zero		1


	//   ....[48]....
        /*03e4*/ 	.word	0x00001a90
        /*03e8*/ 	.word	0x000000ff
        /*03ec*/ 	.word	0x00000050
        /*03f0*/ 	.short	0x010a
        /*03f2*/ 	.byte	0x08
	.zero		1


	//   ....[49]....
        /*03f4*/ 	.word	0x00001b10
        /*03f8*/ 	.word	0x000000ff
        /*03fc*/ 	.word	0x00000050
        /*0400*/ 	.short	0x010a
        /*0402*/ 	.byte	0x11
	.zero		1


	//   ....[50]....
        /*0404*/ 	.word	0x00001c60
        /*0408*/ 	.word	0x000000ff
        /*040c*/ 	.word	0x00000050
        /*0410*/ 	.short	0x010a
        /*0412*/ 	.byte	0x08
	.zero		1


	//   ....[51]....
        /*0414*/ 	.word	0x00001da0
        /*0418*/ 	.word	0x00000002
        /*041c*/ 	.word	0x000000d0
        /*0420*/ 	.short	0x010a
        /*0422*/ 	.byte	0xff
	.zero		1


	//   ....[52]....
        /*0424*/ 	.word	0x00001e60
        /*0428*/ 	.word	0x00000002
        /*042c*/ 	.word	0x00000000
        /*0430*/ 	.short	0x0101
        /*0432*/ 	.byte	0xff
	.zero		1


	//   ....[53]....
        /*0434*/ 	.word	0x000023c0
        /*0438*/ 	.word	0x000000ff
        /*043c*/ 	.word	0x00000000
        /*0440*/ 	.short	0x010a
        /*0442*/ 	.byte	0x05
	.zero		1


	//   ....[54]....
        /*0444*/ 	.word	0x00002450
        /*0448*/ 	.word	0x000000ff
        /*044c*/ 	.word	0x00000000
        /*0450*/ 	.short	0x010a
        /*0452*/ 	.byte	0x05
	.zero		1


	//   ....[55]....
        /*0454*/ 	.word	0x000024e0
        /*0458*/ 	.word	0x000000ff
        /*045c*/ 	.word	0x00000000
        /*0460*/ 	.short	0x010a
        /*0462*/ 	.byte	0x05
	.zero		1


	//   ....[56]....
        /*0464*/ 	.word	0x00002570
        /*0468*/ 	.word	0x000000ff
        /*046c*/ 	.word	0x00000000
        /*0470*/ 	.short	0x010a
        /*0472*/ 	.byte	0x05
	.zero		1


	//   ....[57]....
        /*0474*/ 	.word	0x00002600
        /*0478*/ 	.word	0x000000ff
        /*047c*/ 	.word	0x00000000
        /*0480*/ 	.short	0x010a
        /*0482*/ 	.byte	0x05
	.zero		1


	//   ....[58]....
        /*0484*/ 	.word	0x00002690
        /*0488*/ 	.word	0x000000ff
        /*048c*/ 	.word	0x00000000
        /*0490*/ 	.short	0x010a
        /*0492*/ 	.byte	0x05
	.zero		1


	//   ....[59]....
        /*0494*/ 	.word	0x00002720
        /*0498*/ 	.word	0x000000ff
        /*049c*/ 	.word	0x00000000
        /*04a0*/ 	.short	0x010a
        /*04a2*/ 	.byte	0x05
	.zero		1


	//   ....[60]....
        /*04a4*/ 	.word	0x000027b0
        /*04a8*/ 	.word	0x000000ff
        /*04ac*/ 	.word	0x00000000
        /*04b0*/ 	.short	0x010a
        /*04b2*/ 	.byte	0x05
	.zero		1


	//   ....[61]....
        /*04b4*/ 	.word	0x00002840
        /*04b8*/ 	.word	0x000000ff
        /*04bc*/ 	.word	0x00000000
        /*04c0*/ 	.short	0x010a
        /*04c2*/ 	.byte	0x05
	.zero		1


	//   ....[62]....
        /*04c4*/ 	.word	0x000028e0
        /*04c8*/ 	.word	0x00000000
        /*04cc*/ 	.word	0x00000000
        /*04d0*/ 	.short	0x010a
        /*04d2*/ 	.byte	0xff
	.zero		1


	//   ....[63]....
        /*04d4*/ 	.word	0x00002a00
        /*04d8*/ 	.word	0x00000000
        /*04dc*/ 	.word	0x00000130
        /*04e0*/ 	.short	0x010a
        /*04e2*/ 	.byte	0xff
	.zero		1


	//   ....[64]....
        /*04e4*/ 	.word	0x00002a70
        /*04e8*/ 	.word	0x00000000
        /*04ec*/ 	.word	0x00000000
        /*04f0*/ 	.short	0x0101
        /*04f2*/ 	.byte	0xff
	.zero		1


	//   ....[65]....
        /*04f4*/ 	.word	0x00002a90
        /*04f8*/ 	.word	0x000000ff
        /*04fc*/ 	.word	0x000000e0
        /*0500*/ 	.short	0x010a
        /*0502*/ 	.byte	0x05
	.zero		1


	//   ....[66]....
        /*0504*/ 	.word	0x00002bb0
        /*0508*/ 	.word	0x00000000
        /*050c*/ 	.word	0x000000d0
        /*0510*/ 	.short	0x010a
        /*0512*/ 	.byte	0xff
	.zero		1


	//   ....[67]....
        /*0514*/ 	.word	0x00002cb0
        /*0518*/ 	.word	0x00000000
        /*051c*/ 	.word	0x00000000
        /*0520*/ 	.short	0x0101
        /*0522*/ 	.byte	0xff
	.zero		1


	//   ....[68]....
        /*0524*/ 	.word	0x00002d40
        /*0528*/ 	.word	0x000000ff
        /*052c*/ 	.word	0x000000e0
        /*0530*/ 	.short	0x0106
        /*0532*/ 	.byte	0x05
	.zero		1


	//   ....[69]....
        /*0534*/ 	.word	0x00002d60
        /*0538*/ 	.word	0x000000ff
        /*053c*/ 	.word	0x000000e0
        /*0540*/ 	.short	0x010a
        /*0542*/ 	.byte	0x05
	.zero		1


	//   ....[70]....
        /*0544*/ 	.word	0x00002df0
        /*0548*/ 	.word	0x000000ff
        /*054c*/ 	.word	0x000000e0
        /*0550*/ 	.short	0x0106
        /*0552*/ 	.byte	0x04
	.zero		1


	//   ....[71]....
        /*0554*/ 	.word	0x00002e30
        /*0558*/ 	.word	0x00000000
        /*055c*/ 	.word	0x000000e0
        /*0560*/ 	.short	0x010a
        /*0562*/ 	.byte	0xff
	.zero		1


	//   ....[72]....
        /*0564*/ 	.word	0x00003370
        /*0568*/ 	.word	0x00000000
        /*056c*/ 	.word	0x000000d0
        /*0570*/ 	.short	0x010a
        /*0572*/ 	.byte	0xff
	.zero		1


	//   ....[73]....
        /*0574*/ 	.word	0x00003480
        /*0578*/ 	.word	0x00000003
        /*057c*/ 	.word	0x00000000
        /*0580*/ 	.short	0x0101
        /*0582*/ 	.byte	0xff
	.zero		1


	//   ....[74]....
        /*0584*/ 	.word	0x00003490
        /*0588*/ 	.word	0x000000ff
        /*058c*/ 	.word	0x00000000
        /*0590*/ 	.short	0x010a
        /*0592*/ 	.byte	0x06
	.zero		1


	//   ....[75]....
        /*0594*/ 	.word	0x000034b0
        /*0598*/ 	.word	0x000000ff
        /*059c*/ 	.word	0x00000110
        /*05a0*/ 	.short	0x010a
        /*05a2*/ 	.byte	0x07
	.zero		1


	//   ....[76]....
        /*05a4*/ 	.word	0x00003580
        /*05a8*/ 	.word	0x000000ff
        /*05ac*/ 	.word	0x00000000
        /*05b0*/ 	.short	0x010a
        /*05b2*/ 	.byte	0x06
	.zero		1


	//   ....[77]....
        /*05b4*/ 	.word	0x000036b0
        /*05b8*/ 	.word	0x000000ff
        /*05bc*/ 	.word	0x00000000
        /*05c0*/ 	.short	0x010a
        /*05c2*/ 	.byte	0x1a
	.zero		1


	//   ....[78]....
        /*05c4*/ 	.word	0x00003950
        /*05c8*/ 	.word	0x000000ff
        /*05cc*/ 	.word	0x00000000
        /*05d0*/ 	.short	0x010a
        /*05d2*/ 	.byte	0x06
	.zero		1


	//   ....[79]....
        /*05d4*/ 	.word	0x000039e0
        /*05d8*/ 	.word	0x000000ff
        /*05dc*/ 	.word	0x00000000
        /*05e0*/ 	.short	0x010a
        /*05e2*/ 	.byte	0x06
	.zero		1


	//   ....[80]....
        /*05e4*/ 	.word	0x00003a70
        /*05e8*/ 	.word	0x000000ff
        /*05ec*/ 	.word	0x00000000
        /*05f0*/ 	.short	0x010a
        /*05f2*/ 	.byte	0x06
	.zero		1


	//   ....[81]....
        /*05f4*/ 	.word	0x00003b00
        /*05f8*/ 	.word	0x000000ff
        /*05fc*/ 	.word	0x00000000
        /*0600*/ 	.short	0x010a
        /*0602*/ 	.byte	0x07
	.zero		1


	//   ....[82]....
        /*0604*/ 	.word	0x00003f40
        /*0608*/ 	.word	0x00000000
        /*060c*/ 	.word	0x000000d0
        /*0610*/ 	.short	0x010a
        /*0612*/ 	.byte	0xff
	.zero		1


	//   ....[83]....
        /*0614*/ 	.word	0x00004020
        /*0618*/ 	.word	0x00000000
        /*061c*/ 	.word	0x00000000
        /*0620*/ 	.short	0x0101
        /*0622*/ 	.byte	0xff
	.zero		1


	//   ....[84]....
        /*0624*/ 	.word	0x00004340
        /*0628*/ 	.word	0x000000ff
        /*062c*/ 	.word	0x000000c8
        /*0630*/ 	.short	0x010a
        /*0632*/ 	.byte	0x07
	.zero		1


	//   ....[85]....
        /*0634*/ 	.word	0x00004520
        /*0638*/ 	.word	0x000000ff
        /*063c*/ 	.word	0x000000b0
        /*0640*/ 	.short	0x010a
        /*0642*/ 	.byte	0x0d
	.zero		1


	//   ....[86]....
        /*0644*/ 	.word	0x00004830
        /*0648*/ 	.word	0x000000ff
        /*064c*/ 	.word	0x000000a0
        /*0650*/ 	.short	0x010b
        /*0652*/ 	.byte	0x0d
	.zero		1


	//   ....[87]....
        /*0654*/ 	.word	0x00004890
        /*0658*/ 	.word	0x000000ff
        /*065c*/ 	.word	0x00000000
        /*0660*/ 	.short	0x0101
        /*0662*/ 	.byte	0x0e
	.zero		1


	//   ....[88]....
        /*0664*/ 	.word	0x000048e0
        /*0668*/ 	.word	0x000000ff
        /*066c*/ 	.word	0x00000000
        /*0670*/ 	.short	0x010a
        /*0672*/ 	.byte	0x04
	.zero		1


	//   ....[89]....
        /*0674*/ 	.word	0x00004980
        /*0678*/ 	.word	0x00000000
        /*067c*/ 	.word	0x00000000
        /*0680*/ 	.short	0x010a
        /*0682*/ 	.byte	0xff
	.zero		1


	//   ....[90]....
        /*0684*/ 	.word	0x00004cc0
        /*0688*/ 	.word	0x00000000
        /*068c*/ 	.word	0x000000d0
        /*0690*/ 	.short	0x010a
        /*0692*/ 	.byte	0xff
	.zero		1


	//   ....[91]....
        /*0694*/ 	.word	0x00004dd0
        /*0698*/ 	.word	0x00000000
        /*069c*/ 	.word	0x00000000
        /*06a0*/ 	.short	0x0101
        /*06a2*/ 	.byte	0xff
	.zero		1


	//   ....[92]....
        /*06a4*/ 	.word	0x00005780
        /*06a8*/ 	.word	0x00000003
        /*06ac*/ 	.word	0x000000a0
        /*06b0*/ 	.short	0x010a
        /*06b2*/ 	.byte	0xff
	.zero		1


	//   ....[93]....
        /*06b4*/ 	.word	0x00005790
        /*06b8*/ 	.word	0x00000010
        /*06bc*/ 	.word	0x000000f0
        /*06c0*/ 	.short	0x010a
        /*06c2*/ 	.byte	0xff
	.zero		1


	//   ....[94]....
        /*06c4*/ 	.word	0x00005930
        /*06c8*/ 	.word	0x00000003
        /*06cc*/ 	.word	0x000000a0
        /*06d0*/ 	.short	0x010a
        /*06d2*/ 	.byte	0xff
	.zero		1


	//   ....[95]....
        /*06d4*/ 	.word	0x000059f0
        /*06d8*/ 	.word	0x00000010
        /*06dc*/ 	.word	0x000000f0
        /*06e0*/ 	.short	0x010a
        /*06e2*/ 	.byte	0xff
	.zero		1


	//   ....[96]....
        /*06e4*/ 	.word	0x00005c70
        /*06e8*/ 	.word	0x000000ff
        /*06ec*/ 	.word	0x00000000
        /*06f0*/ 	.short	0x0101
        /*06f2*/ 	.byte	0x05
	.zero		1


	//   ....[97]....
        /*06f4*/ 	.word	0x00006550
        /*06f8*/ 	.word	0x00000000
        /*06fc*/ 	.word	0x00000000
        /*0700*/ 	.short	0x0101
        /*0702*/ 	.byte	0xff
	.zero		1


	//   ....[98]....
        /*0704*/ 	.word	0x000067f0
        /*0708*/ 	.word	0x00000002
        /*070c*/ 	.word	0x00000140
        /*0710*/ 	.short	0x010a
        /*0712*/ 	.byte	0xff
	.zero		1


	//   ....[99]....
        /*0714*/ 	.word	0x00006850
        /*0718*/ 	.word	0x00000002
        /*071c*/ 	.word	0x00000050
        /*0720*/ 	.short	0x010a
        /*0722*/ 	.byte	0xff
	.zero		1


	//   ....[100]....
        /*0724*/ 	.word	0x000068b0
        /*0728*/ 	.word	0x00000002
        /*072c*/ 	.word	0x00000050
        /*0730*/ 	.short	0x010a
        /*0732*/ 	.byte	0xff
	.zero		1


	//   ....[101]....
        /*0734*/ 	.word	0x00006900
        /*0738*/ 	.word	0x00000002
        /*073c*/ 	.word	0x000000d0
        /*0740*/ 	.short	0x010a
        /*0742*/ 	.byte	0xff
	.zero		1


	//   ....[102]....
        /*0744*/ 	.word	0x00006960
        /*0748*/ 	.word	0x00000000
        /*074c*/ 	.word	0x00000000
        /*0750*/ 	.short	0x010a
        /*0752*/ 	.byte	0xff
	.zero		1


	//   ....[103]....
        /*0754*/ 	.word	0x000069c0
        /*0758*/ 	.word	0x00000000
        /*075c*/ 	.word	0x00000000
        /*0760*/ 	.short	0x010a
        /*0762*/ 	.byte	0xff
	.zero		1


	//   ....[104]....
        /*0764*/ 	.word	0x00006a20
        /*0768*/ 	.word	0x00000000
        /*076c*/ 	.word	0x00000000
        /*0770*/ 	.short	0x010a
        /*0772*/ 	.byte	0xff
	.zero		1


	//   ....[105]....
        /*0774*/ 	.word	0x00006a80
        /*0778*/ 	.word	0x00000000
        /*077c*/ 	.word	0x00000000
        /*0780*/ 	.short	0x010a
        /*0782*/ 	.byte	0xff
	.zero		1


	//   ....[106]....
        /*0784*/ 	.word	0x00006ae0
        /*0788*/ 	.word	0x00000000
        /*078c*/ 	.word	0x00000000
        /*0790*/ 	.short	0x010a
        /*0792*/ 	.byte	0xff
	.zero		1


	//   ....[107]....
        /*0794*/ 	.word	0x00006b40
        /*0798*/ 	.word	0x00000000
        /*079c*/ 	.word	0x00000000
        /*07a0*/ 	.short	0x010a
        /*07a2*/ 	.byte	0xff
	.zero		1


	//   ....[108]....
        /*07a4*/ 	.word	0x00006ba0
        /*07a8*/ 	.word	0x00000000
        /*07ac*/ 	.word	0x00000000
        /*07b0*/ 	.short	0x010a
        /*07b2*/ 	.byte	0xff
	.zero		1


	//   ....[109]....
        /*07b4*/ 	.word	0x00006c00
        /*07b8*/ 	.word	0x00000000
        /*07bc*/ 	.word	0x00000000
        /*07c0*/ 	.short	0x010a
        /*07c2*/ 	.byte	0xff
	.zero		1


	//   ....[110]....
        /*07c4*/ 	.word	0x00006c60
        /*07c8*/ 	.word	0x00000000
        /*07cc*/ 	.word	0x00000000
        /*07d0*/ 	.short	0x010a
        /*07d2*/ 	.byte	0xff
	.zero		1


	//   ....[111]....
        /*07d4*/ 	.word	0x00006cb0
        /*07d8*/ 	.word	0x00000000
        /*07dc*/ 	.word	0x00000130
        /*07e0*/ 	.short	0x010a
        /*07e2*/ 	.byte	0xff
	.zero		1


	//   ....[112]....
        /*07e4*/ 	.word	0x00006d10
        /*07e8*/ 	.word	0x00000000
        /*07ec*/ 	.word	0x000000e0
        /*07f0*/ 	.short	0x010a
        /*07f2*/ 	.byte	0xff
	.zero		1


	//   ....[113]....
        /*07f4*/ 	.word	0x00006d60
        /*07f8*/ 	.word	0x00000000
        /*07fc*/ 	.word	0x000000d0
        /*0800*/ 	.short	0x010a
        /*0802*/ 	.byte	0xff
	.zero		1


	//   ....[114]....
        /*0804*/ 	.word	0x00006dc0
        /*0808*/ 	.word	0x00000000
        /*080c*/ 	.word	0x000000e0
        /*0810*/ 	.short	0x010a
        /*0812*/ 	.byte	0xff
	.zero		1


	//   ....[115]....
        /*0814*/ 	.word	0x00006e10
        /*0818*/ 	.word	0x00000000
        /*081c*/ 	.word	0x000000d0
        /*0820*/ 	.short	0x010a
        /*0822*/ 	.byte	0xff
	.zero		1


	//   ....[116]....
        /*0824*/ 	.word	0x00006e70
        /*0828*/ 	.word	0x00000002
        /*082c*/ 	.word	0x00000110
        /*0830*/ 	.short	0x010a
        /*0832*/ 	.byte	0xff
	.zero		1


	//   ....[117]....
        /*0834*/ 	.word	0x00006ed0
        /*0838*/ 	.word	0x00000000
        /*083c*/ 	.word	0x00000000
        /*0840*/ 	.short	0x010a
        /*0842*/ 	.byte	0xff
	.zero		1


	//   ....[118]....
        /*0844*/ 	.word	0x00006f30
        /*0848*/ 	.word	0x00000000
        /*084c*/ 	.word	0x00000000
        /*0850*/ 	.short	0x010a
        /*0852*/ 	.byte	0xff
	.zero		1


	//   ....[119]....
        /*0854*/ 	.word	0x00006f90
        /*0858*/ 	.word	0x00000000
        /*085c*/ 	.word	0x00000000
        /*0860*/ 	.short	0x010a
        /*0862*/ 	.byte	0xff
	.zero		1


	//   ....[120]....
        /*0864*/ 	.word	0x00006ff0
        /*0868*/ 	.word	0x00000000
        /*086c*/ 	.word	0x00000000
        /*0870*/ 	.short	0x010a
        /*0872*/ 	.byte	0xff
	.zero		1


	//   ....[121]....
        /*0874*/ 	.word	0x00007050
        /*0878*/ 	.word	0x00000000
        /*087c*/ 	.word	0x00000000
        /*0880*/ 	.short	0x010a
        /*0882*/ 	.byte	0xff
	.zero		1


	//   ....[122]....
        /*0884*/ 	.word	0x000070a0
        /*0888*/ 	.word	0x00000000
        /*088c*/ 	.word	0x000000d0
        /*0890*/ 	.short	0x010a
        /*0892*/ 	.byte	0xff
	.zero		1


	//   ....[123]....
        /*0894*/ 	.word	0x00007100
        /*0898*/ 	.word	0x00000000
        /*089c*/ 	.word	0x000000c8
        /*08a0*/ 	.short	0x010a
        /*08a2*/ 	.byte	0xff
	.zero		1


	//   ....[124]....
        /*08a4*/ 	.word	0x00007160
        /*08a8*/ 	.word	0x00000000
        /*08ac*/ 	.word	0x000000b0
        /*08b0*/ 	.short	0x010a
        /*08b2*/ 	.byte	0xff
	.zero		1


	//   ....[125]....
        /*08b4*/ 	.word	0x000071c0
        /*08b8*/ 	.word	0x00000000
        /*08bc*/ 	.word	0x00000000
        /*08c0*/ 	.short	0x010a
        /*08c2*/ 	.byte	0xff
	.zero		1


	//   ....[126]....
        /*08c4*/ 	.word	0x00007210
        /*08c8*/ 	.word	0x00000000
        /*08cc*/ 	.word	0x000000d0
        /*08d0*/ 	.short	0x010a
        /*08d2*/ 	.byte	0xff
	.zero		1


	//   ....[127]....
        /*08d4*/ 	.word	0x00007260
        /*08d8*/ 	.word	0x00000003
        /*08dc*/ 	.word	0x000000a0
        /*08e0*/ 	.short	0x010a
        /*08e2*/ 	.byte	0xff
	.zero		1


	//   ....[128]....
        /*08e4*/ 	.word	0x000072b0
        /*08e8*/ 	.word	0x00000010
        /*08ec*/ 	.word	0x000000f0
        /*08f0*/ 	.short	0x010a
        /*08f2*/ 	.byte	0xff
	.zero		1


	//----- nvinfo : EIATTR_NUM_MBARRIERS
	.align		4
.L_47:
        /*08f4*/ 	.byte	0x03, 0x38
        /*08f6*/ 	.short	0x002a


	//----- nvinfo : EIATTR_EXIT_INSTR_OFFSETS
	.align		4
        /*08f8*/ 	.byte	0x04, 0x1c
        /*08fa*/ 	.short	(.L_49 - .L_48)


	//   ....[0]....
.L_48:
        /*08fc*/ 	.word	0x00002910


	//   ....[1]....
        /*0900*/ 	.word	0x00002e00


	//   ....[2]....
        /*0904*/ 	.word	0x00002e60


	//   ....[3]....
        /*0908*/ 	.word	0x00003d60


	//   ....[4]....
        /*090c*/ 	.word	0x000049b0


	//   ....[5]....
        /*0910*/ 	.word	0x000049f0


	//   ....[6]....
        /*0914*/ 	.word	0x00006700


	//   ....[7]....
        /*0918*/ 	.word	0x00006780


	//   ....[8]....
        /*091c*/ 	.word	0x000067b0


	//   ....[9]....
        /*0920*/ 	.word	0x000067e0


	//----- nvinfo : EIATTR_MAX_THREADS
	.align		4
.L_49:
        /*0924*/ 	.byte	0x04, 0x05
        /*0926*/ 	.short	(.L_51 - .L_50)
.L_50:
        /*0928*/ 	.word	0x00000100
        /*092c*/ 	.word	0x00000001
        /*0930*/ 	.word	0x00000001


	//----- nvinfo : EIATTR_CRS_STACK_SIZE
	.align		4
.L_51:
        /*0934*/ 	.byte	0x04, 0x1e
        /*0936*/ 	.short	(.L_53 - .L_52)
.L_52:
        /*0938*/ 	.word	0x00000000


	//----- nvinfo : EIATTR_CBANK_PARAM_SIZE
	.align		4
.L_53:
        /*093c*/ 	.byte	0x03, 0x19
        /*093e*/ 	.short	0x0800


	//----- nvinfo : EIATTR_PARAM_CBANK
	.align		4
        /*0940*/ 	.byte	0x04, 0x0a
        /*0942*/ 	.short	(.L_55 - .L_54)
	.align		4
.L_54:
        /*0944*/ 	.word	index@(.nv.constant0._ZN7cutlass13device_kernelINS_4gemm6kernel13GemmUniversalIN4cute5tupleIJiiiiEEENS1_10collective13CollectiveMmaINS1_35MainloopSm100TmaUmmaWarpSpecializedILi10ELi2ELi4ENS5_IJNS4_1CILi1EEESB_SB_EEEEENS5_IJNSA_ILi128EEENSA_ILi32EEENSA_ILi64EEEEEENS_6half_tENS5_IJlSB_lEEESI_SJ_NS4_8TiledMMAINS4_8MMA_AtomIJNS4_20SM100_MMA_F16BF16_SSISI_SI_fLi128ELi32ELNS4_4UMMA5MajorE0ELSO_0ELNSN_7ScaleInE0ELSP_0EEEEEENS4_6LayoutISC_NS5_IJNSA_ILi0EEEST_ST_EEEEENS5_IJNS4_10UnderscoreESW_SW_EEEEENS4_13SM90_TMA_LOADENS4_14ComposedLayoutINS4_7SwizzleILi3ELi4ELi3EEENS4_18smem_ptr_flag_bitsILi16EEENSS_INS5_IJNSA_ILi8EEESG_EEENS5_IJSG_SB_EEEEEEEvNS4_8identityESZ_S19_vS1A_EENS_8epilogue10collective18CollectiveEpilogueINS1C_23Sm100TmaWarpSpecializedILi2ELi1ELi32ELb1ELb0EEEJSH_NS5_IJNSS_ISE_SB_EENSS_ISF_SB_EEEEESI_SJ_SI_SJ_NS1C_6fusion15FusionCallbacksIS1G_NS1K_17LinearCombinationISI_fSI_fLNS_15FloatRoundStyleE2EEESH_S1J_JEEENS4_5SM1004TMEM4LOAD26SM100_TMEM_LOAD_32dp32b32xESZ_NS10_INS11_ILi2ELi4ELi3EEES14_NSS_INS5_IJS15_SF_EEENS5_IJSF_SB_EEEEEEENS4_39AutoVectorizingCopyWithAssumedAlignmentILi128EEENS4_14SM90_TMA_STOREES1Y_S20_S20_EEEvvEEEEvNT_6ParamsE)
        /*0948*/ 	.short	0x0380
        /*094a*/ 	.short	0x0800


	//----- nvinfo : EIATTR_SW_WAR
	.align		4
.L_55:
        /*094c*/ 	.byte	0x04, 0x36
        /*094e*/ 	.short	(.L_57 - .L_56)
.L_56:
        /*0950*/ 	.word	0x00000008
.L_57:


//--------------------- .nv.callgraph             --------------------------
	.section	.nv.callgraph,"",@"SHT_CUDA_CALLGRAPH"
	.align	4
	.sectionentsize	8
	.align		4
        /*0000*/ 	.word	0x00000000
	.align		4
        /*0004*/ 	.word	0xffffffff
	.align		4
        /*0008*/ 	.word	index@(_ZN7cutlass13device_kernelINS_4gemm6kernel13GemmUniversalIN4cute5tupleIJiiiiEEENS1_10collective13CollectiveMmaINS1_35MainloopSm100TmaUmmaWarpSpecializedILi10ELi2ELi4ENS5_IJNS4_1CILi1EEESB_SB_EEEEENS5_IJNSA_ILi128EEENSA_ILi32EEENSA_ILi64EEEEEENS_6half_tENS5_IJlSB_lEEESI_SJ_NS4_8TiledMMAINS4_8MMA_AtomIJNS4_20SM100_MMA_F16BF16_SSISI_SI_fLi128ELi32ELNS4_4UMMA5MajorE0ELSO_0ELNSN_7ScaleInE0ELSP_0EEEEEENS4_6LayoutISC_NS5_IJNSA_ILi0EEEST_ST_EEEEENS5_IJNS4_10UnderscoreESW_SW_EEEEENS4_13SM90_TMA_LOADENS4_14ComposedLayoutINS4_7SwizzleILi3ELi4ELi3EEENS4_18smem_ptr_flag_bitsILi16EEENSS_INS5_IJNSA_ILi8EEESG_EEENS5_IJSG_SB_EEEEEEEvNS4_8identityESZ_S19_vS1A_EENS_8epilogue10collective18CollectiveEpilogueINS1C_23Sm100TmaWarpSpecializedILi2ELi1ELi32ELb1ELb0EEEJSH_NS5_IJNSS_ISE_SB_EENSS_ISF_SB_EEEEESI_SJ_SI_SJ_NS1C_6fusion15FusionCallbacksIS1G_NS1K_17LinearCombinationISI_fSI_fLNS_15FloatRoundStyleE2EEESH_S1J_JEEENS4_5SM1004TMEM4LOAD26SM100_TMEM_LOAD_32dp32b32xESZ_NS10_INS11_ILi2ELi4ELi3EEES14_NSS_INS5_IJS15_SF_EEENS5_IJSF_SB_EEEEEEENS4_39AutoVectorizingCopyWithAssumedAlignmentILi128EEENS4_14SM90_TMA_STOREES1Y_S20_S20_EEEvvEEEEvNT_6ParamsE)
	.align		4
        /*000c*/ 	.word	index@(__assertfail)
	.align		4
        /*0010*/ 	.word	0x00000000
	.align		4
        /*0014*/ 	.word	0xfffffffe
	.align		4
        /*0018*/ 	.word	0x00000000
	.align		4
        /*001c*/ 	.word	0xfffffffd
	.align		4
        /*0020*/ 	.word	0x00000000
	.align		4
        /*0024*/ 	.word	0xfffffffc


//--------------------- .nv.constant4             --------------------------
	.section	.nv.constant4,"a",@progbits
	.align	8
	.align		8
.nv.constant4:
        /*0000*/ 	.dword	__assertfail
	.align		8
        /*0008*/ 	.dword	__unnamed_1
	.align		8
        /*0010*/ 	.dword	__unnamed_2
	.align		8
        /*0018*/ 	.dword	_ZN40_INTERNAL_be18a092_4_k_cu_6490d616_146604cuda3std3__45__cpo5beginE
	.align		8
        /*0020*/ 	.dword	_ZN40_INTERNAL_be18a092_4_k_cu_6490d616_146604cuda3std3__45__cpo3endE
	.align		8
        /*0028*/ 	.dword	_ZN40_INTERNAL_be18a092_4_k_cu_6490d616_146604cuda3std3__45__cpo6cbeginE
	.align		8
        /*0030*/ 	.dword	_ZN40_INTERNAL_be18a092_4_k_cu_6490d616_146604cuda3std3__45__cpo4cendE
	.align		8
        /*0038*/ 	.dword	_ZN40_INTERNAL_be18a092_4_k_cu_6490d616_146604cuda3std3__442_GLOBAL__N__be18a092_4_k_cu_6490d616_146606ignoreE
	.align		8
        /*0040*/ 	.dword	_ZN40_INTERNAL_be18a092_4_k_cu_6490d616_146604cuda3std3__419piecewise_constructE
	.align		8
        /*0048*/ 	.dword	_ZN40_INTERNAL_be18a092_4_k_cu_6490d616_146604cuda3std3__48in_placeE
	.align		8
        /*0050*/ 	.dword	_ZN40_INTERNAL_be18a092_4_k_cu_6490d616_146604cuda3std6ranges3__45__cpo4swapE
	.align		8
        /*0058*/ 	.dword	_ZN40_INTERNAL_be18a092_4_k_cu_6490d616_146604cuda3std6ranges3__45__cpo9iter_moveE
	.align		8
        /*0060*/ 	.dword	_ZN40_INTERNAL_be18a092_4_k_cu_6490d616_146604cute7productE
	.align		8
        /*0068*/ 	.dword	_ZN40_INTERNAL_be18a092_4_k_cu_6490d616_146604cute1_E
	.align		8
        /*0070*/ 	.dword	$str$25
	.align		8
        /*0078*/ 	.dword	$str$26
	.align		8
        /*0080*/ 	.dword	$str$27
	.align		8
        /*0088*/ 	.dword	$str$28


//--------------------- .text._ZN7cutlass13device_kernelINS_4gemm6kernel13GemmUniversalIN4cute5tupleIJiiiiEEENS1_10collective13CollectiveMmaINS1_35MainloopSm100TmaUmmaWarpSpecializedILi10ELi2ELi4ENS5_IJNS4_1CILi1EEESB_SB_EEEEENS5_IJNSA_ILi128EEENSA_ILi32EEENSA_ILi64EEEEEENS_6half_tENS5_IJlSB_lEEESI_SJ_NS4_8TiledMMAINS4_8MMA_AtomIJNS4_20SM100_MMA_F16BF16_SSISI_SI_fLi128ELi32ELNS4_4UMMA5MajorE0ELSO_0ELNSN_7ScaleInE0ELSP_0EEEEEENS4_6LayoutISC_NS5_IJNSA_ILi0EEEST_ST_EEEEENS5_IJNS4_10UnderscoreESW_SW_EEEEENS4_13SM90_TMA_LOADENS4_14ComposedLayoutINS4_7SwizzleILi3ELi4ELi3EEENS4_18smem_ptr_flag_bitsILi16EEENSS_INS5_IJNSA_ILi8EEESG_EEENS5_IJSG_SB_EEEEEEEvNS4_8identityESZ_S19_vS1A_EENS_8epilogue10collective18CollectiveEpilogueINS1C_23Sm100TmaWarpSpecializedILi2ELi1ELi32ELb1ELb0EEEJSH_NS5_IJNSS_ISE_SB_EENSS_ISF_SB_EEEEESI_SJ_SI_SJ_NS1C_6fusion15FusionCallbacksIS1G_NS1K_17LinearCombinationISI_fSI_fLNS_15FloatRoundStyleE2EEESH_S1J_JEEENS4_5SM1004TMEM4LOAD26SM100_TMEM_LOAD_32dp32b32xESZ_NS10_INS11_ILi2ELi4ELi3EEES14_NSS_INS5_IJS15_SF_EEENS5_IJSF_SB_EEEEEEENS4_39AutoVectorizingCopyWithAssumedAlignmentILi128EEENS4_14SM90_TMA_STOREES1Y_S20_S20_EEEvvEEEEvNT_6ParamsE --------------------------
	.section	.text._ZN7cutlass13device_kernelINS_4gemm6kernel13GemmUniversalIN4cute5tupleIJiiiiEEENS1_10collective13CollectiveMmaINS1_35MainloopSm100TmaUmmaWarpSpecializedILi10ELi2ELi4ENS5_IJNS4_1CILi1EEESB_SB_EEEEENS5_IJNSA_ILi128EEENSA_ILi32EEENSA_ILi64EEEEEENS_6half_tENS5_IJlSB_lEEESI_SJ_NS4_8TiledMMAINS4_8MMA_AtomIJNS4_20SM100_MMA_F16BF16_SSISI_SI_fLi128ELi32ELNS4_4UMMA5MajorE0ELSO_0ELNSN_7ScaleInE0ELSP_0EEEEEENS4_6LayoutISC_NS5_IJNSA_ILi0EEEST_ST_EEEEENS5_IJNS4_10UnderscoreESW_SW_EEEEENS4_13SM90_TMA_LOADENS4_14ComposedLayoutINS4_7SwizzleILi3ELi4ELi3EEENS4_18smem_ptr_flag_bitsILi16EEENSS_INS5_IJNSA_ILi8EEESG_EEENS5_IJSG_SB_EEEEEEEvNS4_8identityESZ_S19_vS1A_EENS_8epilogue10collective18CollectiveEpilogueINS1C_23Sm100TmaWarpSpecializedILi2ELi1ELi32ELb1ELb0EEEJSH_NS5_IJNSS_ISE_SB_EENSS_ISF_SB_EEEEESI_SJ_SI_SJ_NS1C_6fusion15FusionCallbacksIS1G_NS1K_17LinearCombinationISI_fSI_fLNS_15FloatRoundStyleE2EEESH_S1J_JEEENS4_5SM1004TMEM4LOAD26SM100_TMEM_LOAD_32dp32b32xESZ_NS10_INS11_ILi2ELi4ELi3EEES14_NSS_INS5_IJS15_SF_EEENS5_IJSF_SB_EEEEEEENS4_39AutoVectorizingCopyWithAssumedAlignmentILi128EEENS4_14SM90_TMA_STOREES1Y_S20_S20_EEEvvEEEEvNT_6ParamsE,"ax",@progbits
	.align	128
.text._ZN7cutlass13device_kernelINS_4gemm6kernel13GemmUniversalIN4cute5tupleIJiiiiEEENS1_10collective13CollectiveMmaINS1_35MainloopSm100TmaUmmaWarpSpecializedILi10ELi2ELi4ENS5_IJNS4_1CILi1EEESB_SB_EEEEENS5_IJNSA_ILi128EEENSA_ILi32EEENSA_ILi64EEEEEENS_6half_tENS5_IJlSB_lEEESI_SJ_NS4_8TiledMMAINS4_8MMA_AtomIJNS4_20SM100_MMA_F16BF16_SSISI_SI_fLi128ELi32ELNS4_4UMMA5MajorE0ELSO_0ELNSN_7ScaleInE0ELSP_0EEEEEENS4_6LayoutISC_NS5_IJNSA_ILi0EEEST_ST_EEEEENS5_IJNS4_10UnderscoreESW_SW_EEEEENS4_13SM90_TMA_LOADENS4_14ComposedLayoutINS4_7SwizzleILi3ELi4ELi3EEENS4_18smem_ptr_flag_bitsILi16EEENSS_INS5_IJNSA_ILi8EEESG_EEENS5_IJSG_SB_EEEEEEEvNS4_8identityESZ_S19_vS1A_EENS_8epilogue10collective18CollectiveEpilogueINS1C_23Sm100TmaWarpSpecializedILi2ELi1ELi32ELb1ELb0EEEJSH_NS5_IJNSS_ISE_SB_EENSS_ISF_SB_EEEEESI_SJ_SI_SJ_NS1C_6fusion15FusionCallbacksIS1G_NS1K_17LinearCombinationISI_fSI_fLNS_15FloatRoundStyleE2EEESH_S1J_JEEENS4_5SM1004TMEM4LOAD26SM100_TMEM_LOAD_32dp32b32xESZ_NS10_INS11_ILi2ELi4ELi3EEES14_NSS_INS5_IJS15_SF_EEENS5_IJSF_SB_EEEEEEENS4_39AutoVectorizingCopyWithAssumedAlignmentILi128EEENS4_14SM90_TMA_STOREES1Y_S20_S20_EEEvvEEEEvNT_6ParamsE:
        .type           _ZN7cutlass13device_kernelINS_4gemm6kernel13GemmUniversalIN4cute5tupleIJiiiiEEENS1_10collective13CollectiveMmaINS1_35MainloopSm100TmaUmmaWarpSpecializedILi10ELi2ELi4ENS5_IJNS4_1CILi1EEESB_SB_EEEEENS5_IJNSA_ILi128EEENSA_ILi32EEENSA_ILi64EEEEEENS_6half_tENS5_IJlSB_lEEESI_SJ_NS4_8TiledMMAINS4_8MMA_AtomIJNS4_20SM100_MMA_F16BF16_SSISI_SI_fLi128ELi32ELNS4_4UMMA5MajorE0ELSO_0ELNSN_7ScaleInE0ELSP_0EEEEEENS4_6LayoutISC_NS5_IJNSA_ILi0EEEST_ST_EEEEENS5_IJNS4_10UnderscoreESW_SW_EEEEENS4_13SM90_TMA_LOADENS4_14ComposedLayoutINS4_7SwizzleILi3ELi4ELi3EEENS4_18smem_ptr_flag_bitsILi16EEENSS_INS5_IJNSA_ILi8EEESG_EEENS5_IJSG_SB_EEEEEEEvNS4_8identityESZ_S19_vS1A_EENS_8epilogue10collective18CollectiveEpilogueINS1C_23Sm100TmaWarpSpecializedILi2ELi1ELi32ELb1ELb0EEEJSH_NS5_IJNSS_ISE_SB_EENSS_ISF_SB_EEEEESI_SJ_SI_SJ_NS1C_6fusion15FusionCallbacksIS1G_NS1K_17LinearCombinationISI_fSI_fLNS_15FloatRoundStyleE2EEESH_S1J_JEEENS4_5SM1004TMEM4LOAD26SM100_TMEM_LOAD_32dp32b32xESZ_NS10_INS11_ILi2ELi4ELi3EEES14_NSS_INS5_IJS15_SF_EEENS5_IJSF_SB_EEEEEEENS4_39AutoVectorizingCopyWithAssumedAlignmentILi128EEENS4_14SM90_TMA_STOREES1Y_S20_S20_EEEvvEEEEvNT_6ParamsE,@function
        .size           _ZN7cutlass13device_kernelINS_4gemm6kernel13GemmUniversalIN4cute5tupleIJiiiiEEENS1_10collective13CollectiveMmaINS1_35MainloopSm100TmaUmmaWarpSpecializedILi10ELi2ELi4ENS5_IJNS4_1CILi1EEESB_SB_EEEEENS5_IJNSA_ILi128EEENSA_ILi32EEENSA_ILi64EEEEEENS_6half_tENS5_IJlSB_lEEESI_SJ_NS4_8TiledMMAINS4_8MMA_AtomIJNS4_20SM100_MMA_F16BF16_SSISI_SI_fLi128ELi32ELNS4_4UMMA5MajorE0ELSO_0ELNSN_7ScaleInE0ELSP_0EEEEEENS4_6LayoutISC_NS5_IJNSA_ILi0EEEST_ST_EEEEENS5_IJNS4_10UnderscoreESW_SW_EEEEENS4_13SM90_TMA_LOADENS4_14ComposedLayoutINS4_7SwizzleILi3ELi4ELi3EEENS4_18smem_ptr_flag_bitsILi16EEENSS_INS5_IJNSA_ILi8EEESG_EEENS5_IJSG_SB_EEEEEEEvNS4_8identityESZ_S19_vS1A_EENS_8epilogue10collective18CollectiveEpilogueINS1C_23Sm100TmaWarpSpecializedILi2ELi1ELi32ELb1ELb0EEEJSH_NS5_IJNSS_ISE_SB_EENSS_ISF_SB_EEEEESI_SJ_SI_SJ_NS1C_6fusion15FusionCallbacksIS1G_NS1K_17LinearCombinationISI_fSI_fLNS_15FloatRoundStyleE2EEESH_S1J_JEEENS4_5SM1004TMEM4LOAD26SM100_TMEM_LOAD_32dp32b32xESZ_NS10_INS11_ILi2ELi4ELi3EEES14_NSS_INS5_IJS15_SF_EEENS5_IJSF_SB_EEEEEEENS4_39AutoVectorizingCopyWithAssumedAlignmentILi128EEENS4_14SM90_TMA_STOREES1Y_S20_S20_EEEvvEEEEvNT_6ParamsE,(.L_x_156 - _ZN7cutlass13device_kernelINS_4gemm6kernel13GemmUniversalIN4cute5tupleIJiiiiEEENS1_10collective13CollectiveMmaINS1_35MainloopSm100TmaUmmaWarpSpecializedILi10ELi2ELi4ENS5_IJNS4_1CILi1EEESB_SB_EEEEENS5_IJNSA_ILi128EEENSA_ILi32EEENSA_ILi64EEEEEENS_6half_tENS5_IJlSB_lEEESI_SJ_NS4_8TiledMMAINS4_8MMA_AtomIJNS4_20SM100_MMA_F16BF16_SSISI_SI_fLi128ELi32ELNS4_4UMMA5MajorE0ELSO_0ELNSN_7ScaleInE0ELSP_0EEEEEENS4_6LayoutISC_NS5_IJNSA_ILi0EEEST_ST_EEEEENS5_IJNS4_10UnderscoreESW_SW_EEEEENS4_13SM90_TMA_LOADENS4_14ComposedLayoutINS4_7SwizzleILi3ELi4ELi3EEENS4_18smem_ptr_flag_bitsILi16EEENSS_INS5_IJNSA_ILi8EEESG_EEENS5_IJSG_SB_EEEEEEEvNS4_8identityESZ_S19_vS1A_EENS_8epilogue10collective18CollectiveEpilogueINS1C_23Sm100TmaWarpSpecializedILi2ELi1ELi32ELb1ELb0EEEJSH_NS5_IJNSS_ISE_SB_EENSS_ISF_SB_EEEEESI_SJ_SI_SJ_NS1C_6fusion15FusionCallbacksIS1G_NS1K_17LinearCombinationISI_fSI_fLNS_15FloatRoundStyleE2EEESH_S1J_JEEENS4_5SM1004TMEM4LOAD26SM100_TMEM_LOAD_32dp32b32xESZ_NS10_INS11_ILi2ELi4ELi3EEES14_NSS_INS5_IJS15_SF_EEENS5_IJSF_SB_EEEEEEENS4_39AutoVectorizingCopyWithAssumedAlignmentILi128EEENS4_14SM90_TMA_STOREES1Y_S20_S20_EEEvvEEEEvNT_6ParamsE)
        .other          _ZN7cutlass13device_kernelINS_4gemm6kernel13GemmUniversalIN4cute5tupleIJiiiiEEENS1_10collective13CollectiveMmaINS1_35MainloopSm100TmaUmmaWarpSpecializedILi10ELi2ELi4ENS5_IJNS4_1CILi1EEESB_SB_EEEEENS5_IJNSA_ILi128EEENSA_ILi32EEENSA_ILi64EEEEEENS_6half_tENS5_IJlSB_lEEESI_SJ_NS4_8TiledMMAINS4_8MMA_AtomIJNS4_20SM100_MMA_F16BF16_SSISI_SI_fLi128ELi32ELNS4_4UMMA5MajorE0ELSO_0ELNSN_7ScaleInE0ELSP_0EEEEEENS4_6LayoutISC_NS5_IJNSA_ILi0EEEST_ST_EEEEENS5_IJNS4_10UnderscoreESW_SW_EEEEENS4_13SM90_TMA_LOADENS4_14ComposedLayoutINS4_7SwizzleILi3ELi4ELi3EEENS4_18smem_ptr_flag_bitsILi16EEENSS_INS5_IJNSA_ILi8EEESG_EEENS5_IJSG_SB_EEEEEEEvNS4_8identityESZ_S19_vS1A_EENS_8epilogue10collective18CollectiveEpilogueINS1C_23Sm100TmaWarpSpecializedILi2ELi1ELi32ELb1ELb0EEEJSH_NS5_IJNSS_ISE_SB_EENSS_ISF_SB_EEEEESI_SJ_SI_SJ_NS1C_6fusion15FusionCallbacksIS1G_NS1K_17LinearCombinationISI_fSI_fLNS_15FloatRoundStyleE2EEESH_S1J_JEEENS4_5SM1004TMEM4LOAD26SM100_TMEM_LOAD_32dp32b32xESZ_NS10_INS11_ILi2ELi4ELi3EEES14_NSS_INS5_IJS15_SF_EEENS5_IJSF_SB_EEEEEEENS4_39AutoVectorizingCopyWithAssumedAlignmentILi128EEENS4_14SM90_TMA_STOREES1Y_S20_S20_EEEvvEEEEvNT_6ParamsE,@"STO_CUDA_ENTRY STV_DEFAULT"
_ZN7cutlass13device_kernelINS_4gemm6kernel13GemmUniversalIN4cute5tupleIJiiiiEEENS1_10collective13CollectiveMmaINS1_35MainloopSm100TmaUmmaWarpSpecializedILi10ELi2ELi4ENS5_IJNS4_1CILi1EEESB_SB_EEEEENS5_IJNSA_ILi128EEENSA_ILi32EEENSA_ILi64EEEEEENS_6half_tENS5_IJlSB_lEEESI_SJ_NS4_8TiledMMAINS4_8MMA_AtomIJNS4_20SM100_MMA_F16BF16_SSISI_SI_fLi128ELi32ELNS4_4UMMA5MajorE0ELSO_0ELNSN_7ScaleInE0ELSP_0EEEEEENS4_6LayoutISC_NS5_IJNSA_ILi0EEEST_ST_EEEEENS5_IJNS4_10UnderscoreESW_SW_EEEEENS4_13SM90_TMA_LOADENS4_14ComposedLayoutINS4_7SwizzleILi3ELi4ELi3EEENS4_18smem_ptr_flag_bitsILi16EEENSS_INS5_IJNSA_ILi8EEESG_EEENS5_IJSG_SB_EEEEEEEvNS4_8identityESZ_S19_vS1A_EENS_8epilogue10collective18CollectiveEpilogueINS1C_23Sm100TmaWarpSpecializedILi2ELi1ELi32ELb1ELb0EEEJSH_NS5_IJNSS_ISE_SB_EENSS_ISF_SB_EEEEESI_SJ_SI_SJ_NS1C_6fusion15FusionCallbacksIS1G_NS1K_17LinearCombinationISI_fSI_fLNS_15FloatRoundStyleE2EEESH_S1J_JEEENS4_5SM1004TMEM4LOAD26SM100_TMEM_LOAD_32dp32b32xESZ_NS10_INS11_ILi2ELi4ELi3EEES14_NSS_INS5_IJS15_SF_EEENS5_IJSF_SB_EEEEEEENS4_39AutoVectorizingCopyWithAssumedAlignmentILi128EEENS4_14SM90_TMA_STOREES1Y_S20_S20_EEEvvEEEEvNT_6ParamsE:
[----:B------:R-:W1:Y:S01]  /*0000*/  LDC R1, c[0x0][0x37c] ;  /* 0x0000df00ff017b82 */ /* 0x000e620000000800 */
[----:B------:R-:W2:Y:S01]  /*0010*/  S2R R108, SR_TID.X ;  /* 0x00000000006c7919 */ /* 0x000ea20000002100 */
[----:B------:R-:W3:Y:S01]  /*0020*/  LDCU.64 UR4, c[0x0][0x890] ;  /* 0x00011200ff0477ac */ /* 0x000ee20008000a00 */
[----:B------:R-:W-:Y:S02]  /*0030*/  PRMT R94, RZ, 0x7610, R94 ;  /* 0x00007610ff5e7816 */ /* 0x000fe4000000005e */
[----:B------:R-:W-:Y:S01]  /*0040*/  ELECT P5, URZ, PT ;  /* 0x0000000000ff782f */ /* 0x000fe200038a0000 */
[----:B------:R-:W4:Y:S01]  /*0050*/  LDCU.64 UR40, c[0x0][0x358] ;  /* 0x00006b00ff2877ac */ /* 0x000f220008000a00 */
[----:B---3--:R-:W-:-:S04]  /*0060*/  UISETP.NE.U32.AND UP0, UPT, UR4, URZ, UPT ;  /* 0x000000ff0400728c */ /* 0x008fc8000bf05070 */
[----:B------:R-:W-:Y:S01]  /*0070*/  UISETP.NE.AND.EX UP0, UPT, UR5, URZ, UPT, UP0 ;  /* 0x000000ff0500728c */ /* 0x000fe2000bf05300 */
[----:B--2---:R-:W-:-:S05]  /*0080*/  SHF.R.U32.HI R95, RZ, 0x5, R108 ;  /* 0x00000005ff5f7819 */ /* 0x004fca000001166c */
[----:B------:R-:W2:Y:S02]  /*0090*/  SHFL.IDX PT, R0, R95, RZ, 0x1f ;  /* 0x00001fff5f007589 */ /* 0x000ea400000e0000 */
[----:B--2---:R-:W-:Y:S01]  /*00a0*/  R2UR UR8, R0 ;  /* 0x00000000000872ca */ /* 0x004fe200000e0000 */
[----:B-1--4-:R-:W-:-:S14]  /*00b0*/  BRA.U UP0, `(.L_x_0) ;  /* 0x00000001002c7547 */ /* 0x012fdc000b800000 */
[----:B------:R-:W1:Y:S02]  /*00c0*/  LDCU.64 UR6, c[0x0][0x888] ;  /* 0x00011100ff0677ac */ /* 0x000e640008000a00 */
[----:B-1----:R-:W-:-:S04]  /*00d0*/  UISETP.NE.U32.AND UP0, UPT, UR6, URZ, UPT ;  /* 0x000000ff0600728c */ /* 0x002fc8000bf05070 */
[----:B------:R-:W-:-:S09]  /*00e0*/  UISETP.NE.AND.EX UP0, UPT, UR7, URZ, UPT, UP0 ;  /* 0x000000ff0700728c */ /* 0x000fd2000bf05300 */
[----:B------:R-:W-:Y:S05]  /*00f0*/  BRA.U !UP0, `(.L_x_1) ;  /* 0x0000000108107547 */ /* 0x000fea000b800000 */
[----:B------:R-:W1:Y:S02]  /*0100*/  LDC.64 R48, c[0x0][0x888] ;  /* 0x00022200ff307b82 */ /* 0x000e640000000a00 */
[----:B-1----:R1:W5:Y:S01]  /*0110*/  LDG.E R48, desc[UR40][R48.64] ;  /* 0x0000002830307981 */ /* 0x002362000c1e1900 */
[----:B------:R-:W-:Y:S01]  /*0120*/  HFMA2 R94, -RZ, RZ, 0, 5.9604644775390625e-08 ;  /* 0x00000001ff5e7431 */ /* 0x000fe200000001ff */
[----:B------:R-:W-:Y:S05]  /*0130*/  BRA `(.L_x_0) ;  /* 0x00000000000c7947 */ /* 0x000fea0003800000 */
.L_x_1:
[----:B------:R-:W1:Y:S01]  /*0140*/  LDCU UR6, c[0x0][0x880] ;  /* 0x00011000ff0677ac */ /* 0x000e620008000800 */
[----:B------:R-:W-:Y:S01]  /*0150*/  HFMA2 R94, -RZ, RZ, 0, 5.9604644775390625e-08 ;  /* 0x00000001ff5e7431 */ /* 0x000fe200000001ff */
[----:B-1----:R-:W-:-:S07]  /*0160*/  MOV R48, UR6 ;  /* 0x0000000600307c02 */ /* 0x002fce0008000f00 */
.L_x_0:
[----:B------:R-:W2:Y:S02]  /*0170*/  LDCU.64 UR6, c[0x0][0x8b0] ;  /* 0x00011600ff0677ac */ /* 0x000ea40008000a00 */
[----:B--2---:R-:W-:-:S04]  /*0180*/  UISETP.NE.U32.AND UP0, UPT, UR6, URZ, UPT ;  /* 0x000000ff0600728c */ /* 0x004fc8000bf05070 */
[----:B------:R-:W-:-:S09]  /*0190*/  UISETP.NE.AND.EX UP0, UPT, UR7, URZ, UPT, UP0 ;  /* 0x000000ff0700728c */ /* 0x000fd2000bf05300 */
[----:B------:R-:W-:Y:S05]  /*01a0*/  BRA.U UP0, `(.L_x_2) ;  /* 0x0000000100247547 */ /* 0x000fea000b800000 */
[----:B------:R-:W2:Y:S02]  /*01b0*/  LDCU.64 UR6, c[0x0][0x8a8] ;  /* 0x00011500ff0677ac */ /* 0x000ea40008000a00 */
[----:B--2---:R-:W-:-:S04]  /*01c0*/  UISETP.NE.U32.AND UP0, UPT, UR6, URZ, UPT ;  /* 0x000000ff0600728c */ /* 0x004fc8000bf05070 */
[----:B------:R-:W-:-:S09]  /*01d0*/  UISETP.NE.AND.EX UP0, UPT, UR7, URZ, UPT, UP0 ;  /* 0x000000ff0700728c */ /* 0x000fd2000bf05300 */
[----:B------:R-:W-:Y:S05]  /*01e0*/  BRA.U !UP0, `(.L_x_3) ;  /* 0x00000001080c7547 */ /* 0x000fea000b800000 */
[----:B------:R-:W2:Y:S02]  /*01f0*/  LDC.64 R2, c[0x0][0x8a8] ;  /* 0x00022a00ff027b82 */ /* 0x000ea40000000a00 */
[----:B--2---:R2:W5:Y:S01]  /*0200*/  LDG.E R47, desc[UR40][R2.64] ;  /* 0x00000028022f7981 */ /* 0x004562000c1e1900 */
[----:B------:R-:W-:Y:S05]  /*0210*/  BRA `(.L_x_2) ;  /* 0x0000000000087947 */ /* 0x000fea0003800000 */
.L_x_3:
[----:B------:R-:W2:Y:S02]  /*0220*/  LDCU UR6, c[0x0][0x8a0] ;  /* 0x00011400ff0677ac */ /* 0x000ea40008000800 */
[----:B--2---:R-:W-:Y:S02]  /*0230*/  MOV R47, UR6 ;  /* 0x00000006002f7c02 */ /* 0x004fe40008000f00 */
.L_x_2:
[----:B------:R-:W-:Y:S01]  /*0240*/  IMAD.U32 R0, RZ, RZ, UR8 ;  /* 0x00000008ff007e24 */ /* 0x000fe2000f8e00ff */
[----:B------:R-:W-:Y:S04]  /*0250*/  BSSY.RECONVERGENT B0, `(.L_x_4) ;  /* 0x000000c000007945 */ /* 0x000fe80003800200 */
[C---:B------:R-:W-:Y:S02]  /*0260*/  ISETP.NE.OR P1, PT, R0.reuse, 0x1, !P5 ;  /* 0x000000010000780c */ /* 0x040fe40006f25670 */
[----:B------:R-:W-:-:S11]  /*0270*/  ISETP.NE.OR P0, PT, R0, 0x3, !P5 ;  /* 0x000000030000780c */ /* 0x000fd60006f05670 */
[----:B------:R-:W-:Y:S05]  /*0280*/  @P1 BRA `(.L_x_5) ;  /* 0x0000000000201947 */ /* 0x000fea0003800000 */
[----:B------:R-:W3:Y:S02]  /*0290*/  LDCU.64 UR6, c[0x0][0x348] ;  /* 0x00006900ff0677ac */ /* 0x000ee40008000a00 */
[----:B---3--:R-:W-:Y:S02]  /*02a0*/  UIADD3 UR10, UP1, UPT, UR6, 0x80, URZ ;  /* 0x00000080060a7890 */ /* 0x008fe4000ff3e0ff */
[----:B------:R-:W-:Y:S02]  /*02b0*/  UIADD3 UR6, UP0, UPT, UR6, 0x180, URZ ;  /* 0x0000018006067890 */ /* 0x000fe4000ff1e0ff */
[----:B------:R-:W-:Y:S02]  /*02c0*/  UIADD3.X UR11, UPT, UPT, URZ, UR7, URZ, UP1, !UPT ;  /* 0x00000007ff0b7290 */ /* 0x000fe40008ffe4ff */
[----:B------:R-:W-:-:S07]  /*02d0*/  UIADD3.X UR7, UPT, UPT, URZ, UR7, URZ, UP0, !UPT ;  /* 0x00000007ff077290 */ /* 0x000fce00087fe4ff */
[----:B------:R3:W-:Y:S02]  /*02e0*/  UTMACCTL.PF [UR10] ;  /* 0x000000000a0079b9 */ /* 0x0007e40008040000 */
[----:B------:R3:W-:Y:S02]  /*02f0*/  UTMACCTL.PF [UR6] ;  /* 0x00000000060079b9 */ /* 0x0007e40008040000 */
[----:B---3--:R-:W-:Y:S01]  /*0300*/  NOP ;  /* 0x0000000000007918 */ /* 0x008fe20000000000 */
.L_x_5:
[----:B------:R-:W-:Y:S05]  /*0310*/  BSYNC.RECONVERGENT B0 ;  /* 0x0000000000007941 */ /* 0x000fea0003800200 */
.L_x_4:
[----:B------:R-:W-:Y:S04]  /*0320*/  BSSY.RECONVERGENT B0, `(.L_x_6) ;  /* 0x000000a000007945 */ /* 0x000fe80003800200 */
        /* <DEDUP_REMOVED lines=9> */
.L_x_7:
[----:B------:R-:W-:Y:S05]  /*03c0*/  BSYNC.RECONVERGENT B0 ;  /* 0x0000000000007941 */ /* 0x000fea0003800200 */
.L_x_6:
[----:B------:R-:W3:Y:S01]  /*03d0*/  LDCU.64 UR6, c[0x0][0x888] ;  /* 0x00011100ff0677ac */ /* 0x000ee20008000a00 */
[----:B------:R-:W-:Y:S02]  /*03e0*/  UISETP.EQ.U32.AND UP1, UPT, UR4, URZ, UPT ;  /* 0x000000ff0400728c */ /* 0x000fe4000bf22070 */
[----:B------:R-:W-:Y:S02]  /*03f0*/  UPLOP3.LUT UP2, UPT, UPT, UPT, UPT, 0x80, 0x8 ;  /* 0x000000000008789c */ /* 0x000fe40003f4f070 */
[----:B---3--:R-:W-:-:S04]  /*0400*/  UISETP.NE.U32.AND UP0, UPT, UR6, URZ, UPT ;  /* 0x000000ff0600728c */ /* 0x008fc8000bf05070 */
[----:B------:R-:W-:-:S04]  /*0410*/  UISETP.NE.AND.EX UP0, UPT, UR7, URZ, UPT, UP0 ;  /* 0x000000ff0700728c */ /* 0x000fc8000bf05300 */
[----:B------:R-:W-:-:S04]  /*0420*/  UISETP.EQ.OR.EX UP3, UPT, UR5, URZ, !UP0, UP1 ;  /* 0x000000ff0500728c */ /* 0x000fc8000c762710 */
[----:B------:R-:W-:-:S05]  /*0430*/  UP2UR UR45, UPR, URZ, 0x8 ;  /* 0x00000008ff2d7883 */ /* 0x000fca0008000000 */
[----:B------:R-:W-:Y:S07]  /*0440*/  BRA.U !UP3, `(.L_x_8) ;  /* 0x000000010b207547 */ /* 0x000fee000b800000 */
[----:B------:R-:W-:Y:S01]  /*0450*/  UISETP.NE.U32.AND UP2, UPT, UR4, URZ, UPT ;  /* 0x000000ff0400728c */ /* 0x000fe2000bf45070 */
[----:B-----5:R-:W-:Y:S01]  /*0460*/  FSETP.NEU.AND P0, PT, R48, RZ, PT ;  /* 0x000000ff3000720b */ /* 0x020fe20003f0d000 */
[----:B------:R-:W-:Y:S02]  /*0470*/  USEL UR4, URZ, 0xffffffff, UP0 ;  /* 0xffffffffff047887 */ /* 0x000fe40008000000 */
[----:B------:R-:W-:-:S10]  /*0480*/  UISETP.NE.AND.EX UP2, UPT, UR5, URZ, UPT, UP2 ;  /* 0x000000ff0500728c */ /* 0x000fd4000bf45320 */
[----:B------:R-:W-:Y:S01]  /*0490*/  VOTEU.ANY UP1, P0 ;  /* 0x0000000000ff7886 */ /* 0x000fe20000020100 */
[----:B------:R-:W-:-:S04]  /*04a0*/  @!UP2 USEL UR4, URZ, 0xffffffff, UP1 ;  /* 0xffffffffff04a887 */ /* 0x000fc80008800000 */
[----:B------:R-:W-:-:S04]  /*04b0*/  ULOP3.LUT UR4, UR4, 0x1, URZ, 0xc0, !UPT ;  /* 0x0000000104047892 */ /* 0x000fc8000f8ec0ff */
[----:B------:R-:W-:-:S11]  /*04c0*/  UISETP.NE.U32.AND UP2, UPT, UR4, 0x1, UPT ;  /* 0x000000010400788c */ /* 0x000fd6000bf45070 */
.L_x_8:
[----:B--2---:R-:W2:Y:S01]  /*04d0*/  SHFL.IDX PT, R2, R95, RZ, 0x1f ;  /* 0x00001fff5f027589 */ /* 0x004ea200000e0000 */
[----:B------:R-:W-:-:S04]  /*04e0*/  UISETP.NE.AND UP1, UPT, UR8, 0x2, UPT ;  /* 0x000000020800788c */ /* 0x000fc8000bf25270 */
[----:B------:R-:W-:Y:S01]  /*04f0*/  USEL UR6, URZ, 0x1, UP1 ;  /* 0x00000001ff067887 */ /* 0x000fe20008800000 */
[----:B--2---:R-:W-:-:S13]  /*0500*/  ISETP.NE.AND P0, PT, R2, RZ, PT ;  /* 0x000000ff0200720c */ /* 0x004fda0003f05270 */
[----:B------:R-:W-:Y:S05]  /*0510*/  @P0 BRA `(.L_x_9) ;  /* 0x0000000000840947 */ /* 0x000fea0003800000 */
[----:B------:R-:W-:Y:S01]  /*0520*/  ELECT P0, URZ, PT ;  /* 0x0000000000ff782f */ /* 0x000fe20003800000 */
[----:B------:R-:W-:-:S12]  /*0530*/  BSSY.RECONVERGENT B0, `(.L_x_9) ;  /* 0x000001f000007945 */ /* 0x000fd80003800200 */
[----:B------:R-:W-:Y:S05]  /*0540*/  @!P0 BRA `(.L_x_10) ;  /* 0x0000000000748947 */ /* 0x000fea0003800000 */
[----:B------:R-:W2:Y:S01]  /*0550*/  S2UR UR5, SR_CgaCtaId ;  /* 0x00000000000579c3 */ /* 0x000ea20000008800 */
[----:B------:R-:W-:Y:S01]  /*0560*/  UMOV UR7, 0x400 ;  /* 0x0000040000077882 */ /* 0x000fe20000000000 */
[----:B------:R-:W-:Y:S02]  /*0570*/  UMOV UR4, 0x1 ;  /* 0x0000000100047882 */ /* 0x000fe40000000000 */
[----:B------:R-:W-:-:S04]  /*0580*/  UIADD3 UR10, UPT, UPT, -UR4, 0x100000, URZ ;  /* 0x00100000040a7890 */ /* 0x000fc8000fffe1ff */
[----:B------:R-:W-:Y:S02]  /*0590*/  USHF.L.U32 UR11, UR10, 0xb, URZ ;  /* 0x0000000b0a0b7899 */ /* 0x000fe400080006ff */
[----:B------:R-:W-:Y:S02]  /*05a0*/  USHF.L.U32 UR10, UR10, 0x1, URZ ;  /* 0x000000010a0a7899 */ /* 0x000fe400080006ff */
[----:B--2---:R-:W-:Y:S01]  /*05b0*/  ULEA UR5, UR5, UR7, 0x18 ;  /* 0x0000000705057291 */ /* 0x004fe2000f8ec0ff */
[----:B------:R-:W2:Y:S11]  /*05c0*/  FENCE.VIEW.ASYNC.S ;  /* 0x00000000000073c6 */ /* 0x000eb60000000000 */
[----:B--2---:R2:W3:Y:S01]  /*05d0*/  SYNCS.EXCH.64 URZ, [UR5], UR10 ;  /* 0x0000000a05ff75b2 */ /* 0x0044e20008000100 */
[----:B------:R2:W4:Y:S01]  /*05e0*/  SYNCS.EXCH.64 URZ, [UR5+0x50], UR10 ;  /* 0x0000500a05ff75b2 */ /* 0x0005220008000100 */
[----:B------:R2:W1:Y:S01]  /*05f0*/  SYNCS.EXCH.64 URZ, [UR5+0x8], UR10 ;  /* 0x0000080a05ff75b2 */ /* 0x0004620008000100 */
        /* <DEDUP_REMOVED lines=16> */
[----:B------:R2:W1:Y:S02]  /*0700*/  SYNCS.EXCH.64 URZ, [UR5+0x98], UR10 ;  /* 0x0000980a05ff75b2 */ /* 0x0004640008000100 */
[----:B--2---:R-:W-:Y:S01]  /*0710*/  NOP ;  /* 0x0000000000007918 */ /* 0x004fe20000000000 */
.L_x_10:
[----:B------:R-:W-:Y:S05]  /*0720*/  BSYNC.RECONVERGENT B0 ;  /* 0x0000000000007941 */ /* 0x000fea0003800200 */
.L_x_9:
[----:B------:R-:W2:Y:S01]  /*0730*/  SHFL.IDX PT, R2, R95, RZ, 0x1f ;  /* 0x00001fff5f027589 */ /* 0x000ea200000e0000 */
[----:B------:R-:W-:Y:S01]  /*0740*/  NOP ;  /* 0x0000000000007918 */ /* 0x000fe20000000000 */
[----:B--2---:R-:W-:-:S13]  /*0750*/  ISETP.NE.AND P0, PT, R2, 0x1, PT ;  /* 0x000000010200780c */ /* 0x004fda0003f05270 */
[----:B------:R-:W-:Y:S05]  /*0760*/  @P0 BRA `(.L_x_11) ;  /* 0x0000000000480947 */ /* 0x000fea0003800000 */
[----:B------:R-:W2:Y:S01]  /*0770*/  S2UR UR7, SR_CgaCtaId ;  /* 0x00000000000779c3 */ /* 0x000ea20000008800 */
[----:B------:R-:W-:Y:S01]  /*0780*/  UMOV UR9, 0x400 ;  /* 0x0000040000097882 */ /* 0x000fe20000000000 */
[----:B------:R-:W-:Y:S01]  /*0790*/  UMOV UR5, 0x20 ;  /* 0x0000002000057882 */ /* 0x000fe20000000000 */
[----:B------:R-:W-:Y:S01]  /*07a0*/  UMOV UR4, 0x80 ;  /* 0x0000008000047882 */ /* 0x000fe20000000000 */
[----:B------:R-:W-:-:S04]  /*07b0*/  UIADD3 UR10, UPT, UPT, -UR5, 0x100000, URZ ;  /* 0x00100000050a7890 */ /* 0x000fc8000fffe1ff */
[----:B------:R-:W-:Y:S02]  /*07c0*/  USHF.L.U32 UR11, UR10, 0xb, URZ ;  /* 0x0000000b0a0b7899 */ /* 0x000fe400080006ff */
[----:B------:R-:W-:Y:S02]  /*07d0*/  USHF.L.U32 UR10, UR10, 0x1, URZ ;  /* 0x000000010a0a7899 */ /* 0x000fe400080006ff */
[----:B------:R-:W-:-:S04]  /*07e0*/  UIADD3 UR4, UPT, UPT, -UR4, 0x100000, URZ ;  /* 0x0010000004047890 */ /* 0x000fc8000fffe1ff */
[----:B------:R-:W-:Y:S02]  /*07f0*/  USHF.L.U32 UR5, UR4, 0xb, URZ ;  /* 0x0000000b04057899 */ /* 0x000fe400080006ff */
[----:B------:R-:W-:Y:S01]  /*0800*/  USHF.L.U32 UR4, UR4, 0x1, URZ ;  /* 0x0000000104047899 */ /* 0x000fe200080006ff */
[----:B------:R-:W-:Y:S01]  /*0810*/  ELECT P0, URZ, PT ;  /* 0x0000000000ff782f */ /* 0x000fe20003800000 */
[----:B--2---:R-:W-:Y:S01]  /*0820*/  ULEA UR7, UR7, UR9, 0x18 ;  /* 0x0000000907077291 */ /* 0x004fe2000f8ec0ff */
[----:B------:R-:W2:Y:S11]  /*0830*/  FENCE.VIEW.ASYNC.S ;  /* 0x00000000000073c6 */ /* 0x000eb60000000000 */
[----:B--2---:R2:W1:Y:S01]  /*0840*/  SYNCS.EXCH.64 URZ, [UR7+0xa0], UR10 ;  /* 0x0000a00a07ff75b2 */ /* 0x0044620008000100 */
[----:B------:R2:W1:Y:S01]  /*0850*/  SYNCS.EXCH.64 URZ, [UR7+0xb0], UR4 ;  /* 0x0000b00407ff75b2 */ /* 0x0004620008000100 */
[----:B------:R2:W1:Y:S01]  /*0860*/  SYNCS.EXCH.64 URZ, [UR7+0xa8], UR10 ;  /* 0x0000a80a07ff75b2 */ /* 0x0004620008000100 */
[----:B------:R2:W1:Y:S01]  /*0870*/  SYNCS.EXCH.64 URZ, [UR7+0xb8], UR4 ;  /* 0x0000b80407ff75b2 */ /* 0x0004620008000100 */
[----:B------:R-:W-:Y:S01]  /*0880*/  NOP ;  /* 0x0000000000007918 */ /* 0x000fe20000000000 */
.L_x_11:
[----:B------:R-:W3:Y:S01]  /*0890*/  SHFL.IDX PT, R2, R95, RZ, 0x1f ;  /* 0x00001fff5f027589 */ /* 0x000ee200000e0000 */
[----:B------:R-:W-:Y:S01]  /*08a0*/  NOP ;  /* 0x0000000000007918 */ /* 0x000fe20000000000 */
[----:B---3--:R-:W-:-:S13]  /*08b0*/  ISETP.NE.AND P0, PT, R2, 0x3, PT ;  /* 0x000000030200780c */ /* 0x008fda0003f05270 */
[----:B------:R-:W-:Y:S05]  /*08c0*/  @P0 BRA `(.L_x_12) ;  /* 0x0000000000300947 */ /* 0x000fea0003800000 */
[----:B--2---:R-:W2:Y:S01]  /*08d0*/  S2UR UR5, SR_CgaCtaId ;  /* 0x00000000000579c3 */ /* 0x004ea20000008800 */
[----:B------:R-:W-:Y:S01]  /*08e0*/  UMOV UR7, 0x400 ;  /* 0x0000040000077882 */ /* 0x000fe20000000000 */
[----:B------:R-:W-:Y:S01]  /*08f0*/  UMOV UR4, 0x20 ;  /* 0x0000002000047882 */ /* 0x000fe20000000000 */
[----:B------:R-:W-:Y:S01]  /*0900*/  ELECT P0, URZ, PT ;  /* 0x0000000000ff782f */ /* 0x000fe20003800000 */
[----:B------:R-:W-:-:S04]  /*0910*/  UIADD3 UR10, UPT, UPT, -UR4, 0x100000, URZ ;  /* 0x00100000040a7890 */ /* 0x000fc8000fffe1ff */
[----:B------:R-:W-:Y:S02]  /*0920*/  USHF.L.U32 UR11, UR10, 0xb, URZ ;  /* 0x0000000b0a0b7899 */ /* 0x000fe400080006ff */
[----:B------:R-:W-:Y:S02]  /*0930*/  USHF.L.U32 UR10, UR10, 0x1, URZ ;  /* 0x000000010a0a7899 */ /* 0x000fe400080006ff */
[----:B--2---:R-:W-:Y:S01]  /*0940*/  ULEA UR5, UR5, UR7, 0x18 ;  /* 0x0000000705057291 */ /* 0x004fe2000f8ec0ff */
[----:B------:R-:W2:Y:S11]  /*0950*/  FENCE.VIEW.ASYNC.S ;  /* 0x00000000000073c6 */ /* 0x000eb60000000000 */
[----:B--2---:R3:W2:Y:S01]  /*0960*/  SYNCS.EXCH.64 URZ, [UR5+0xc0], UR10 ;  /* 0x0000c00a05ff75b2 */ /* 0x0046a20008000100 */
[----:B------:R3:W1:Y:S02]  /*0970*/  SYNCS.EXCH.64 URZ, [UR5+0xc8], UR10 ;  /* 0x0000c80a05ff75b2 */ /* 0x0006640008000100 */
[----:B---3--:R-:W-:Y:S01]  /*0980*/  NOP ;  /* 0x0000000000007918 */ /* 0x008fe20000000000 */
.L_x_12:
[----:B------:R-:W3:Y:S01]  /*0990*/  SHFL.IDX PT, R2, R95, RZ, 0x1f ;  /* 0x00001fff5f027589 */ /* 0x000ee200000e0000 */
[----:B------:R-:W-:Y:S01]  /*09a0*/  NOP ;  /* 0x0000000000007918 */ /* 0x000fe20000000000 */
[----:B---3--:R-:W-:-:S13]  /*09b0*/  ISETP.NE.AND P0, PT, R2, 0x4, PT ;  /* 0x000000040200780c */ /* 0x008fda0003f05270 */
[----:B------:R-:W-:Y:S05]  /*09c0*/  @P0 BRA `(.L_x_13) ;  /* 0x00000000004c0947 */ /* 0x000fea0003800000 */
[----:B--2---:R-:W2:Y:S01]  /*09d0*/  S2UR UR5, SR_CgaCtaId ;  /* 0x00000000000579c3 */ /* 0x004ea20000008800 */
[----:B------:R-:W-:Y:S01]  /*09e0*/  UMOV UR9, 0x100 ;  /* 0x0000010000097882 */ /* 0x000fe20000000000 */
[----:B------:R-:W-:Y:S01]  /*09f0*/  UMOV UR7, 0x400 ;  /* 0x0000040000077882 */ /* 0x000fe20000000000 */
[----:B------:R-:W-:Y:S01]  /*0a00*/  USEL UR9, UR9, 0xe0, UP2 ;  /* 0x000000e009097887 */ /* 0x000fe20009000000 */
[----:B------:R-:W-:Y:S01]  /*0a10*/  UMOV UR4, 0x1 ;  /* 0x0000000100047882 */ /* 0x000fe20000000000 */
[----:B------:R-:W-:Y:S01]  /*0a20*/  ELECT P0, URZ, PT ;  /* 0x0000000000ff782f */ /* 0x000fe20003800000 */
[----:B------:R-:W-:-:S04]  /*0a30*/  UIADD3 UR10, UPT, UPT, -UR4, 0x100000, URZ ;  /* 0x00100000040a7890 */ /* 0x000fc8000fffe1ff */
[----:B------:R-:W-:Y:S02]  /*0a40*/  USHF.L.U32 UR11, UR10, 0xb, URZ ;  /* 0x0000000b0a0b7899 */ /* 0x000fe400080006ff */
[----:B------:R-:W-:Y:S02]  /*0a50*/  USHF.L.U32 UR10, UR10, 0x1, URZ ;  /* 0x000000010a0a7899 */ /* 0x000fe400080006ff */
[----:B------:R-:W-:-:S04]  /*0a60*/  UIADD3 UR12, UPT, UPT, -UR9, 0x100000, URZ ;  /* 0x00100000090c7890 */ /* 0x000fc8000fffe1ff */
[----:B------:R-:W-:Y:S02]  /*0a70*/  USHF.L.U32 UR13, UR12, 0xb, URZ ;  /* 0x0000000b0c0d7899 */ /* 0x000fe400080006ff */
[----:B------:R-:W-:Y:S02]  /*0a80*/  USHF.L.U32 UR12, UR12, 0x1, URZ ;  /* 0x000000010c0c7899 */ /* 0x000fe400080006ff */
[----:B--2---:R-:W-:Y:S01]  /*0a90*/  ULEA UR5, UR5, UR7, 0x18 ;  /* 0x0000000705057291 */ /* 0x004fe2000f8ec0ff */
[----:B------:R-:W2:Y:S11]  /*0aa0*/  FENCE.VIEW.ASYNC.S ;  /* 0x00000000000073c6 */ /* 0x000eb60000000000 */
[----:B--2---:R3:W2:Y:S01]  /*0ab0*/  SYNCS.EXCH.64 URZ, [UR5+0xd0], UR10 ;  /* 0x0000d00a05ff75b2 */ /* 0x0046a20008000100 */
[----:B------:R3:W1:Y:S01]  /*0ac0*/  SYNCS.EXCH.64 URZ, [UR5+0xe0], UR12 ;  /* 0x0000e00c05ff75b2 */ /* 0x0006620008000100 */
[----:B------:R3:W1:Y:S01]  /*0ad0*/  SYNCS.EXCH.64 URZ, [UR5+0xd8], UR10 ;  /* 0x0000d80a05ff75b2 */ /* 0x0006620008000100 */
[----:B------:R3:W1:Y:S02]  /*0ae0*/  SYNCS.EXCH.64 URZ, [UR5+0xe8], UR12 ;  /* 0x0000e80c05ff75b2 */ /* 0x0006640008000100 */
[----:B---3--:R-:W-:Y:S01]  /*0af0*/  NOP ;  /* 0x0000000000007918 */ /* 0x008fe20000000000 */
.L_x_13:
[----:B------:R-:W3:Y:S01]  /*0b00*/  SHFL.IDX PT, R2, R95, RZ, 0x1f ;  /* 0x00001fff5f027589 */ /* 0x000ee200000e0000 */
[----:B------:R-:W-:Y:S01]  /*0b10*/  NOP ;  /* 0x0000000000007918 */ /* 0x000fe20000000000 */
[----:B---3--:R-:W-:-:S13]  /*0b20*/  ISETP.NE.AND P0, PT, R2, 0x5, PT ;  /* 0x000000050200780c */ /* 0x008fda0003f05270 */
[----:B------:R-:W-:Y:S05]  /*0b30*/  @P0 BRA `(.L_x_14) ;  /* 0x0000000000580947 */ /* 0x000fea0003800000 */
[----:B--2---:R-:W2:Y:S01]  /*0b40*/  S2UR UR7, SR_CgaCtaId ;  /* 0x00000000000779c3 */ /* 0x004ea20000008800 */
        /* <DEDUP_REMOVED lines=12> */
[----:B--2---:R3:W2:Y:S01]  /*0c10*/  SYNCS.EXCH.64 URZ, [UR7+0xf0], UR10 ;  /* 0x0000f00a07ff75b2 */ /* 0x0046a20008000100 */
[----:B------:R3:W1:Y:S01]  /*0c20*/  SYNCS.EXCH.64 URZ, [UR7+0x110], UR4 ;  /* 0x0001100407ff75b2 */ /* 0x0006620008000100 */
[----:B------:R3:W1:Y:S01]  /*0c30*/  SYNCS.EXCH.64 URZ, [UR7+0xf8], UR10 ;  /* 0x0000f80a07ff75b2 */ /* 0x0006620008000100 */
[----:B------:R3:W1:Y:S01]  /*0c40*/  SYNCS.EXCH.64 URZ, [UR7+0x118], UR4 ;  /* 0x0001180407ff75b2 */ /* 0x0006620008000100 */
[----:B------:R3:W1:Y:S01]  /*0c50*/  SYNCS.EXCH.64 URZ, [UR7+0x100], UR10 ;  /* 0x0001000a07ff75b2 */ /* 0x0006620008000100 */
[----:B------:R3:W1:Y:S01]  /*0c60*/  SYNCS.EXCH.64 URZ, [UR7+0x120], UR4 ;  /* 0x0001200407ff75b2 */ /* 0x0006620008000100 */
[----:B------:R3:W1:Y:S01]  /*0c70*/  SYNCS.EXCH.64 URZ, [UR7+0x108], UR10 ;  /* 0x0001080a07ff75b2 */ /* 0x0006620008000100 */
[----:B------:R3:W1:Y:S02]  /*0c80*/  SYNCS.EXCH.64 URZ, [UR7+0x128], UR4 ;  /* 0x0001280407ff75b2 */ /* 0x0006640008000100 */
[----:B---3--:R-:W-:Y:S01]  /*0c90*/  NOP ;  /* 0x0000000000007918 */ /* 0x008fe20000000000 */
.L_x_14:
        /* <DEDUP_REMOVED lines=18> */
.L_x_15:
[----:B--2---:R-:W2:Y:S01]  /*0dc0*/  S2UR UR5, SR_CTAID.X ;  /* 0x00000000000579c3 */ /* 0x004ea20000002500 */
[----:B------:R-:W-:-:S05]  /*0dd0*/  CS2R.32 R93, SR_CgaSize ;  /* 0x00000000005d7805 */ /* 0x000fca0000008a00 */
[----:B------:R-:W-:-:S05]  /*0de0*/  IMAD R93, R93, -0xa0, RZ ;  /* 0xffffff605d5d7824 */ /* 0x000fca00078e02ff */
[----:B------:R-:W-:-:S14]  /*0df0*/  R2UR UR9, R93 ;  /* 0x000000005d0972ca */ /* 0x000fdc00000e0000 */
[----:B------:R-:W3:Y:S01]  /*0e00*/  LDCU UR9, c[0x0][UR9+0x2b0] ;  /* 0x00005600090977ac */ /* 0x000ee20008000800 */
[----:B------:R-:W-:Y:S01]  /*0e10*/  NOP ;  /* 0x0000000000007918 */ /* 0x000fe20000000000 */
[----:B------:R-:W-:-:S05]  /*0e20*/  CS2R.32 R93, SR_CgaSize ;  /* 0x00000000005d7805 */ /* 0x000fca0000008a00 */
[----:B------:R-:W-:-:S05]  /*0e30*/  IMAD R93, R93, -0xa0, RZ ;  /* 0xffffff605d5d7824 */ /* 0x000fca00078e02ff */
[----:B------:R-:W-:-:S14]  /*0e40*/  R2UR UR7, R93 ;  /* 0x000000005d0772ca */ /* 0x000fdc00000e0000 */
[----:B------:R-:W4:Y:S01]  /*0e50*/  LDCU UR7, c[0x0][UR7+0x2b4] ;  /* 0x00005680070777ac */ /* 0x000f220008000800 */
[----:B------:R-:W1:Y:S08]  /*0e60*/  S2UR UR4, SR_CTAID.Y ;  /* 0x00000000000479c3 */ /* 0x000e700000002600 */
[----:B------:R-:W4:Y:S01]  /*0e70*/  LDC R10, c[0x0][0xb24] ;  /* 0x0002c900ff0a7b82 */ /* 0x000f220000000800 */
[----:B--2---:R-:W-:-:S02]  /*0e80*/  I2FP.F32.U32 R91, UR5 ;  /* 0x00000005005b7c45 */ /* 0x004fc40008201000 */
[----:B------:R-:W-:-:S05]  /*0e90*/  CS2R.32 R3, SR_CgaSize ;  /* 0x0000000000037805 */ /* 0x000fca0000008a00 */
[----:B------:R-:W-:-:S06]  /*0ea0*/  IMAD R3, R3, -0xa0, RZ ;  /* 0xffffff6003037824 */ /* 0x000fcc00078e02ff */
[----:B------:R-:W2:Y:S01]  /*0eb0*/  LDC R3, c[0x0][R3+0x2a0] ;  /* 0x0000a80003037b82 */ /* 0x000ea20000000800 */
[----:B------:R-:W-:Y:S01]  /*0ec0*/  MOV R93, UR5 ;  /* 0x00000005005d7c02 */ /* 0x000fe20008000f00 */
[----:B---3--:R-:W-:Y:S01]  /*0ed0*/  FMUL R91, R91, UR9 ;  /* 0x000000095b5b7c20 */ /* 0x008fe20008400000 */
[----:B-1----:R-:W-:Y:S02]  /*0ee0*/  I2FP.F32.U32 R90, UR4 ;  /* 0x00000004005a7c45 */ /* 0x002fe40008201000 */
[----:B------:R-:W-:-:S05]  /*0ef0*/  CS2R.32 R2, SR_CgaSize ;  /* 0x0000000000027805 */ /* 0x000fca0000008a00 */
[----:B------:R-:W-:-:S06]  /*0f00*/  IMAD R2, R2, -0xa0, RZ ;  /* 0xffffff6002027824 */ /* 0x000fcc00078e02ff */
[----:B------:R-:W1:Y:S01]  /*0f10*/  LDC R2, c[0x0][R2+0x2a4] ;  /* 0x0000a90002027b82 */ /* 0x000e620000000800 */
[----:B------:R-:W-:Y:S01]  /*0f20*/  MOV R92, UR4 ;  /* 0x00000004005c7c02 */ /* 0x000fe20008000f00 */
[----:B------:R-:W3:Y:S01]  /*0f30*/  F2I.U32.TRUNC.NTZ R91, R91 ;  /* 0x0000005b005b7305 */ /* 0x000ee2000020f000 */
[----:B----4-:R-:W-:-:S05]  /*0f40*/  FMUL R90, R90, UR7 ;  /* 0x000000075a5a7c20 */ /* 0x010fca0008400000 */
[----:B------:R-:W-:Y:S01]  /*0f50*/  BAR.SYNC.DEFER_BLOCKING 0x0 ;  /* 0x0000000000007b1d */ /* 0x000fe20000010000 */
[----:B------:R-:W-:-:S05]  /*0f60*/  ISETP.GE.AND P0, PT, R10, 0x1, PT ;  /* 0x000000010a00780c */ /* 0x000fca0003f06270 */
[----:B------:R-:W4:Y:S02]  /*0f70*/  F2I.U32.TRUNC.NTZ R90, R90 ;  /* 0x0000005a005a7305 */ /* 0x000f24000020f000 */
[----:B------:R-:W1:Y:S01]  /*0f80*/  S2UR UR36, SR_CTAID.Z ;  /* 0x00000000002479c3 */ /* 0x000e620000002700 */
[----:B---3--:R-:W-:-:S05]  /*0f90*/  IADD3 R91, PT, PT, -R91, RZ, RZ ;  /* 0x000000ff5b5b7210 */ /* 0x008fca0007ffe1ff */
[----:B--2---:R-:W-:Y:S01]  /*0fa0*/  IMAD R91, R3, R91, UR5 ;  /* 0x00000005035b7e24 */ /* 0x004fe2000f8e025b */
[----:B----4-:R-:W-:-:S05]  /*0fb0*/  IADD3 R90, PT, PT, -R90, RZ, RZ ;  /* 0x000000ff5a5a7210 */ /* 0x010fca0007ffe1ff */
[----:B-1----:R-:W-:Y:S01]  /*0fc0*/  IMAD R90, R2, R90, UR4 ;  /* 0x00000004025a7e24 */ /* 0x002fe2000f8e025a */
[----:B------:R-:W-:Y:S06]  /*0fd0*/  @!P0 BRA `(.L_x_16) ;  /* 0x0000000000b88947 */ /* 0x000fec0003800000 */
[----:B------:R-:W1:Y:S01]  /*0fe0*/  LDC.64 R4, c[0x0][0xb18] ;  /* 0x0002c600ff047b82 */ /* 0x000e620000000a00 */
[----:B------:R-:W-:-:S07]  /*0ff0*/  ISETP.NE.AND P0, PT, R10, 0x1, PT ;  /* 0x000000010a00780c */ /* 0x000fce0003f05270 */
[----:B------:R-:W2:Y:S08]  /*1000*/  LDC R9, c[0x0][0xb0c] ;  /* 0x0002c300ff097b82 */ /* 0x000eb00000000800 */
[----:B------:R-:W3:Y:S08]  /*1010*/  LDC R12, c[0x0][0x370] ;  /* 0x0000dc00ff0c7b82 */ /* 0x000ef00000000800 */
[----:B------:R-:W4:Y:S01]  /*1020*/  LDC R11, c[0x0][0x374] ;  /* 0x0000dd00ff0b7b82 */ /* 0x000f220000000800 */
[----:B-1----:R-:W-:-:S07]  /*1030*/  ISETP.NE.AND P1, PT, R4, 0x1, PT ;  /* 0x000000010400780c */ /* 0x002fce0003f25270 */
[----:B------:R-:W3:Y:S01]  /*1040*/  LDC.64 R6, c[0x0][0xb10] ;  /* 0x0002c400ff067b82 */ /* 0x000ee20000000a00 */
[----:B--2---:R-:W-:-:S07]  /*1050*/  ISETP.NE.AND P2, PT, R9, 0x1, PT ;  /* 0x000000010900780c */ /* 0x004fce0003f45270 */
[----:B------:R-:W1:Y:S08]  /*1060*/  LDC R8, c[0x0][0xb20] ;  /* 0x0002c800ff087b82 */ /* 0x000e700000000800 */
[----:B------:R-:W2:Y:S01]  /*1070*/  LDC.64 R2, c[0x0][0xb28] ;  /* 0x0002ca00ff027b82 */ /* 0x000ea20000000a00 */
[----:B----4-:R-:W-:-:S04]  /*1080*/  IMAD.HI.U32 R13, R11, R5, RZ ;  /* 0x000000050b0d7227 */ /* 0x010fc800078e00ff */
[----:B------:R-:W-:-:S04]  /*1090*/  IMAD.HI.U32 R5, R92, R5, RZ ;  /* 0x000000055c057227 */ /* 0x000fc800078e00ff */
[----:B---3--:R-:W-:-:S05]  /*10a0*/  IMAD.HI.U32 R14, R12, R6, RZ ;  /* 0x000000060c0e7227 */ /* 0x008fca00078e00ff */
[-C--:B------:R-:W-:Y:S01]  /*10b0*/  @P2 SHF.R.U32.HI R12, RZ, R7.reuse, R14 ;  /* 0x00000007ff0c2219 */ /* 0x080fe2000001160e */
[----:B------:R-:W-:Y:S01]  /*10c0*/  IMAD.HI.U32 R14, R93, R6, RZ ;  /* 0x000000065d0e7227 */ /* 0x000fe200078e00ff */
[-C--:B-1----:R-:W-:Y:S02]  /*10d0*/  @P1 SHF.R.U32.HI R11, RZ, R8.reuse, R13 ;  /* 0x00000008ff0b1219 */ /* 0x082fe4000001160d */
[----:B------:R-:W-:Y:S02]  /*10e0*/  SHF.R.U32.HI R5, RZ, R8, R5 ;  /* 0x00000008ff057219 */ /* 0x000fe40000011605 */
[----:B------:R-:W-:Y:S02]  /*10f0*/  SHF.R.U32.HI R14, RZ, R7, R14 ;  /* 0x00000007ff0e7219 */ /* 0x000fe4000001160e */
[----:B------:R-:W-:Y:S01]  /*1100*/  SEL R5, R92, R5, !P1 ;  /* 0x000000055c057207 */ /* 0x000fe20004800000 */
[----:B--2---:R-:W-:Y:S01]  /*1110*/  IMAD.HI.U32 R13, R11, R2, RZ ;  /* 0x000000020b0d7227 */ /* 0x004fe200078e00ff */
[----:B------:R-:W-:-:S03]  /*1120*/  SEL R14, R93, R14, !P2 ;  /* 0x0000000e5d0e7207 */ /* 0x000fc60005000000 */
[----:B------:R-:W-:Y:S01]  /*1130*/  IMAD.HI.U32 R6, R12, R2, RZ ;  /* 0x000000020c067227 */ /* 0x000fe200078e00ff */
[----:B------:R-:W-:-:S04]  /*1140*/  @P0 SHF.R.U32.HI R11, RZ, R3, R13 ;  /* 0x00000003ff0b0219 */ /* 0x000fc8000001160d */
[----:B------:R-:W-:Y:S01]  /*1150*/  @P0 SHF.R.U32.HI R12, RZ, R3, R6 ;  /* 0x00000003ff0c0219 */ /* 0x000fe20000011606 */
[----:B------:R-:W-:-:S04]  /*1160*/  IMAD R11, R11, R10, RZ ;  /* 0x0000000a0b0b7224 */ /* 0x000fc800078e02ff */
[----:B------:R-:W-:Y:S01]  /*1170*/  IMAD R6, R12, R10, RZ ;  /* 0x0000000a0c067224 */ /* 0x000fe200078e02ff */
[----:B------:R-:W-:-:S04]  /*1180*/  ISETP.GE.AND P1, PT, R5, R11, PT ;  /* 0x0000000b0500720c */ /* 0x000fc80003f26270 */
[----:B------:R-:W-:Y:S01]  /*1190*/  ISETP.GE.OR P1, PT, R14, R6, P1 ;  /* 0x000000060e00720c */ /* 0x000fe20000f26670 */
[----:B------:R-:W-:-:S05]  /*11a0*/  IMAD.HI.U32 R6, R5, R2, RZ ;  /* 0x0000000205067227 */ /* 0x000fca00078e00ff */
[----:B------:R-:W-:-:S04]  /*11b0*/  SHF.R.U32.HI R6, RZ, R3, R6 ;  /* 0x00000003ff067219 */ /* 0x000fc80000011606 */
[----:B------:R-:W-:-:S03]  /*11c0*/  SEL R6, R5, R6, !P0 ;  /* 0x0000000605067207 */ /* 0x000fc60004000000 */
[----:B------:R-:W-:Y:S01]  /*11d0*/  @!P1 IMAD.HI.U32 R7, R14, R2, RZ ;  /* 0x000000020e079227 */ /* 0x000fe200078e00ff */
[----:B------:R-:W-:-:S04]  /*11e0*/  IADD3 R2, PT, PT, -R6, RZ, RZ ;  /* 0x000000ff06027210 */ /* 0x000fc80007ffe1ff */
[----:B------:R-:W-:Y:S01]  /*11f0*/  @!P1 SHF.R.U32.HI R3, RZ, R3, R7 ;  /* 0x00000003ff039219 */ /* 0x000fe20000011607 */
[----:B------:R-:W-:Y:S01]  /*1200*/  IMAD R2, R10, R2, R5 ;  /* 0x000000020a027224 */ /* 0x000fe200078e0205 */
[----:B------:R-:W-:Y:S02]  /*1210*/  IADD3 R7, PT, PT, -R5, RZ, RZ ;  /* 0x000000ff05077210 */ /* 0x000fe40007ffe1ff */
[----:B------:R-:W-:-:S03]  /*1220*/  @!P1 SEL R3, R14, R3, !P0 ;  /* 0x000000030e039207 */ /* 0x000fc60004000000 */
[----:B------:R-:W-:Y:S02]  /*1230*/  IMAD R7, R4, R7, R92 ;  /* 0x0000000704077224 */ /* 0x000fe400078e025c */
[--C-:B------:R-:W-:Y:S02]  /*1240*/  @!P1 IMAD.IADD R6, R6, 0x1, -R3.reuse ;  /* 0x0000000106069824 */ /* 0x100fe400078e0a03 */
[----:B------:R-:W-:Y:S01]  /*1250*/  @!P1 IMAD R3, R2, R12, R3 ;  /* 0x0000000c02039224 */ /* 0x000fe200078e0203 */
[----:B------:R-:W-:Y:S01]  /*1260*/  IADD3 R2, PT, PT, -R14, RZ, RZ ;  /* 0x000000ff0e027210 */ /* 0x000fe20007ffe1ff */
[----:B------:R-:W-:Y:S02]  /*1270*/  @!P1 IMAD R5, R6, R10, R14 ;  /* 0x0000000a06059224 */ /* 0x000fe400078e020e */
[----:B------:R-:W-:Y:S02]  /*1280*/  @!P1 IMAD.MOV.U32 R14, RZ, RZ, R3 ;  /* 0x000000ffff0e9224 */ /* 0x000fe400078e0003 */
[----:B------:R-:W-:-:S02]  /*1290*/  IMAD R2, R9, R2, R93 ;  /* 0x0000000209027224 */ /* 0x000fc400078e025d */
[----:B------:R-:W-:Y:S02]  /*12a0*/  IMAD R92, R5, R4, R7 ;  /* 0x00000004055c7224 */ /* 0x000fe400078e0207 */
[----:B------:R-:W-:Y:S02]  /*12b0*/  IMAD R93, R14, R9, R2 ;  /* 0x000000090e5d7224 */ /* 0x000fe400078e0202 */
.L_x_16:
[----:B------:R-:W1:Y:S01]  /*12c0*/  LDCU UR4, c[0x0][0xb30] ;  /* 0x00016600ff0477ac */ /* 0x000e620008000800 */
[----:B------:R-:W2:Y:S08]  /*12d0*/  S2UR UR37, SR_CgaCtaId ;  /* 0x00000000002579c3 */ /* 0x000eb00000008800 */
[----:B------:R-:W3:Y:S01]  /*12e0*/  LDC R40, c[0x0][0xb24] ;  /* 0x0002c900ff287b82 */ /* 0x000ee20000000800 */
[----:B-1----:R-:W-:-:S09]  /*12f0*/  UISETP.NE.AND UP1, UPT, UR4, 0x1, UPT ;  /* 0x000000010400788c */ /* 0x002fd2000bf25270 */
[----:B--2---:R-:W-:Y:S05]  /*1300*/  BRA.U UP1, `(.L_x_17) ;  /* 0x0000000101407547 */ /* 0x004fea000b800000 */
[----:B------:R-:W1:Y:S08]  /*1310*/  LDC.64 R4, c[0x0][0xb10] ;  /* 0x0002c400ff047b82 */ /* 0x000e700000000a00 */
[----:B------:R-:W2:Y:S08]  /*1320*/  LDC.64 R2, c[0x0][0xb18] ;  /* 0x0002c600ff027b82 */ /* 0x000eb00000000a00 */
[----:B------:R-:W4:Y:S08]  /*1330*/  LDC R6, c[0x0][0xb20] ;  /* 0x0002c800ff067b82 */ /* 0x000f300000000800 */
[----:B------:R-:W3:Y:S01]  /*1340*/  LDC R7, c[0x0][0xb0c] ;  /* 0x0002c300ff077b82 */ /* 0x000ee20000000800 */
[----:B-1----:R-:W-:-:S05]  /*1350*/  IMAD.HI.U32 R4, R93, R4, RZ ;  /* 0x000000045d047227 */ /* 0x002fca00078e00ff */
[----:B------:R-:W-:Y:S01]  /*1360*/  SHF.R.U32.HI R4, RZ, R5, R4 ;  /* 0x00000005ff047219 */ /* 0x000fe20000011604 */
[----:B--2---:R-:W-:Y:S01]  /*1370*/  IMAD.HI.U32 R3, R92, R3, RZ ;  /* 0x000000035c037227 */ /* 0x004fe200078e00ff */
[----:B------:R-:W-:-:S04]  /*1380*/  ISETP.NE.AND P0, PT, R2, 0x1, PT ;  /* 0x000000010200780c */ /* 0x000fc80003f05270 */
[----:B----4-:R-:W-:-:S04]  /*1390*/  SHF.R.U32.HI R3, RZ, R6, R3 ;  /* 0x00000006ff037219 */ /* 0x010fc80000011603 */
[----:B------:R-:W-:Y:S02]  /*13a0*/  SEL R3, R92, R3, !P0 ;  /* 0x000000035c037207 */ /* 0x000fe40004000000 */
[----:B---3--:R-:W-:-:S04]  /*13b0*/  ISETP.NE.AND P1, PT, R7, 0x1, PT ;  /* 0x000000010700780c */ /* 0x008fc80003f25270 */
[----:B------:R-:W-:-:S05]  /*13c0*/  SEL R4, R93, R4, !P1 ;  /* 0x000000045d047207 */ /* 0x000fca0004800000 */
[----:B------:R-:W-:Y:S02]  /*13d0*/  IMAD.IADD R5, R3, 0x1, -R4 ;  /* 0x0000000103057824 */ /* 0x000fe400078e0a04 */
[----:B------:R-:W-:Y:S02]  /*13e0*/  IMAD.IADD R3, R4, 0x1, -R3 ;  /* 0x0000000104037824 */ /* 0x000fe400078e0a03 */
[----:B------:R-:W-:Y:S02]  /*13f0*/  IMAD R93, R5, R7, R93 ;  /* 0x00000007055d7224 */ /* 0x000fe400078e025d */
[----:B------:R-:W-:-:S07]  /*1400*/  IMAD R92, R3, R2, R92 ;  /* 0x00000002035c7224 */ /* 0x000fce00078e025c */
.L_x_17:
[----:B------:R-:W-:Y:S01]  /*1410*/  BAR.SYNC.DEFER_BLOCKING 0x0 ;  /* 0x0000000000007b1d */ /* 0x000fe20000010000 */
[----:B------:R-:W-:Y:S01]  /*1420*/  UISETP.NE.AND UP1, UPT, UR8, 0x2, UPT ;  /* 0x000000020800788c */ /* 0x000fe2000bf25270 */
[----:B------:R-:W-:Y:S02]  /*1430*/  ISETP.NE.OR P5, PT, R0, 0x2, !P5 ;  /* 0x000000020000780c */ /* 0x000fe40006fa5670 */
[----:B------:R-:W-:-:S06]  /*1440*/  LOP3.LUT R2, R108, 0x1f, RZ, 0xc0, !PT ;  /* 0x0000001f6c027812 */ /* 0x000fcc00078ec0ff */
[----:B------:R-:W-:Y:S05]  /*1450*/  BRA.U UP1, `(.L_x_18) ;  /* 0x0000001501347547 */ /* 0x000fea000b800000 */
[----:B------:R-:W1:Y:S01]  /*1460*/  LDCU UR13, c[0x0][0x38c] ;  /* 0x00007180ff0d77ac */ /* 0x000e620008000800 */
[----:B------:R-:W2:Y:S01]  /*1470*/  LDC R8, c[0x0][0x370] ;  /* 0x0000dc00ff087b82 */ /* 0x000ea20000000800 */
[----:B------:R-:W-:Y:S01]  /*1480*/  PLOP3.LUT P1, PT, PT, PT, UP2, 0x80, 0x8 ;  /* 0x000000000008781c */ /* 0x000fe20003f2f028 */
[----:B------:R-:W-:Y:S01]  /*1490*/  IMAD.MOV.U32 R15, RZ, RZ, 0x1 ;  /* 0x00000001ff0f7424 */ /* 0x000fe200078e00ff */
[----:B------:R-:W-:Y:S01]  /*14a0*/  ISETP.EQ.OR P4, PT, R2, RZ, P5 ;  /* 0x000000ff0200720c */ /* 0x000fe20002f82670 */
[----:B------:R-:W-:Y:S01]  /*14b0*/  IMAD.MOV.U32 R14, RZ, RZ, RZ ;  /* 0x000000ffff0e7224 */ /* 0x000fe200078e00ff */
[----:B------:R-:W-:Y:S02]  /*14c0*/  PLOP3.LUT P1, PT, P1, PT, PT, 0x8, 0x80 ;  /* 0x000000000080781c */ /* 0x000fe40000f2e170 */
[----:B------:R-:W-:Y:S01]  /*14d0*/  CS2R R12, SRZ ;  /* 0x00000000000c7805 */ /* 0x000fe2000001ff00 */
[----:B------:R-:W-:Y:S01]  /*14e0*/  IMAD.MOV.U32 R11, RZ, RZ, 0x1 ;  /* 0x00000001ff0b7424 */ /* 0x000fe200078e00ff */
[----:B------:R-:W4:Y:S01]  /*14f0*/  LDC R0, c[0x0][0x374] ;  /* 0x0000dd00ff007b82 */ /* 0x000f220000000800 */
[----:B------:R-:W2:Y:S01]  /*1500*/  LDCU.64 UR22, c[0x0][0x348] ;  /* 0x00006900ff1677ac */ /* 0x000ea20008000a00 */
[----:B------:R-:W-:Y:S01]  /*1510*/  UMOV UR6, URZ ;  /* 0x000000ff00067c82 */ /* 0x000fe20008000000 */
[----:B-1----:R-:W-:-:S04]  /*1520*/  UIADD3 UR5, UPT, UPT, UR13, 0x3f, URZ ;  /* 0x0000003f0d057890 */ /* 0x002fc8000fffe0ff */
[----:B------:R-:W-:-:S04]  /*1530*/  USHF.R.S32.HI UR4, URZ, 0x1f, UR5 ;  /* 0x0000001fff047899 */ /* 0x000fc80008011405 */
[----:B------:R-:W-:-:S04]  /*1540*/  ULEA.HI UR4, UR4, UR5, URZ, 0x6 ;  /* 0x0000000504047291 */ /* 0x000fc8000f8f30ff */
[----:B------:R-:W-:Y:S02]  /*1550*/  USHF.R.S32.HI UR15, URZ, 0x6, UR4 ;  /* 0x00000006ff0f7899 */ /* 0x000fe40008011404 */
[----:B------:R-:W-:Y:S02]  /*1560*/  UIADD3 UR4, UPT, UPT, UR13, -0x1, URZ ;  /* 0xffffffff0d047890 */ /* 0x000fe4000fffe0ff */
[----:B------:R-:W-:Y:S02]  /*1570*/  UISETP.LT.U32.AND UP0, UPT, UR15, 0xa, UPT ;  /* 0x0000000a0f00788c */ /* 0x000fe4000bf01070 */
[----:B------:R-:W-:Y:S02]  /*1580*/  UISETP.GE.U32.AND UP1, UPT, UR4, -0x7f, UPT ;  /* 0xffffff810400788c */ /* 0x000fe4000bf26070 */
[----:B------:R-:W-:Y:S02]  /*1590*/  USEL UR14, UR15, 0xa, UP0 ;  /* 0x0000000a0f0e7887 */ /* 0x000fe40008000000 */
[----:B------:R-:W-:-:S02]  /*15a0*/  UIADD3 UR13, UPT, UPT, UR13, 0x7e, URZ ;  /* 0x0000007e0d0d7890 */ /* 0x000fc4000fffe0ff */
[----:B------:R-:W-:Y:S02]  /*15b0*/  UIADD3 UR5, UPT, UPT, UR14, -0x1, URZ ;  /* 0xffffffff0e057890 */ /* 0x000fe4000fffe0ff */
[----:B------:R-:W-:-:S03]  /*15c0*/  UIADD3 UR7, UPT, UPT, UR15, -UR14, URZ ;  /* 0x8000000e0f077290 */ /* 0x000fc6000fffe0ff */
[----:B------:R-:W-:-:S04]  /*15d0*/  @UP1 UIADD3 UR5, UPT, UPT, UR14, URZ, URZ ;  /* 0x000000ff0e051290 */ /* 0x000fc8000fffe0ff */
[----:B--2---:R-:W-:-:S12]  /*15e0*/  UIADD3 UR5, UPT, UPT, UR5, 0x1, URZ ;  /* 0x0000000105057890 */ /* 0x004fd8000fffe0ff */
.L_x_36:
[----:B------:R-:W-:Y:S01]  /*15f0*/  UISETP.NE.AND UP0, UPT, UR37, URZ, UPT ;  /* 0x000000ff2500728c */ /* 0x000fe2000bf05270 */
[----:B------:R-:W1:Y:S08]  /*1600*/  S2UR UR37, SR_CgaCtaId ;  /* 0x00000000002579c3 */ /* 0x000e700000008800 */
[----:B------:R-:W-:Y:S05]  /*1610*/  BRA.U UP0, `(.L_x_19) ;  /* 0x0000000100347547 */ /* 0x000fea000b800000 */
[----:B------:R-:W2:Y:S01]  /*1620*/  S2R R2, SR_CgaCtaId ;  /* 0x0000000000027919 */ /* 0x000ea20000008800 */
[----:B------:R-:W-:-:S04]  /*1630*/  MOV R3, 0x400 ;  /* 0x0000040000037802 */ /* 0x000fc80000000f00 */
[----:B--2---:R-:W-:Y:S02]  /*1640*/  LEA R2, R2, R3, 0x18 ;  /* 0x0000000302027211 */ /* 0x004fe400078ec0ff */
[----:B------:R-:W-:-:S03]  /*1650*/  SHF.L.U32 R3, R11, 0x1f, RZ ;  /* 0x0000001f0b037819 */ /* 0x000fc600000006ff */
[----:B------:R-:W-:-:S04]  /*1660*/  IMAD R2, R12, 0x8, R2 ;  /* 0x000000080c027824 */ /* 0x000fc800078e0202 */
[----:B------:R-:W2:Y:S02]  /*1670*/  SYNCS.PHASECHK.TRANS64.TRYWAIT P0, [R2+URZ+0x140], R3 ;  /* 0x00014003020075a7 */ /* 0x000ea400080011ff */
[----:B--2---:R-:W-:Y:S05]  /*1680*/  @!P0 BRA `(.L_x_20) ;  /* 0x0000005000588947 */ /* 0x004fea0003800000 */
.L_x_109:
[----:B------:R-:W-:Y:S01]  /*1690*/  VIADD R12, R12, 0x1 ;  /* 0x000000010c0c7836 */ /* 0x000fe20000000000 */
[----:B------:R2:W-:Y:S04]  /*16a0*/  SYNCS.ARRIVE.TRANS64.A1T0 RZ, [R2+URZ+0x130], RZ ;  /* 0x000130ff02ff79a7 */ /* 0x0005e800081000ff */
[----:B------:R-:W-:-:S04]  /*16b0*/  ISETP.NE.AND P0, PT, R12, 0x2, PT ;  /* 0x000000020c00780c */ /* 0x000fc80003f05270 */
[----:B------:R-:W-:Y:S02]  /*16c0*/  SEL R12, R12, RZ, P0 ;  /* 0x000000ff0c0c7207 */ /* 0x000fe40000000000 */
[----:B--2---:R-:W-:-:S04]  /*16d0*/  SEL R2, RZ, 0x1, P0 ;  /* 0x00000001ff027807 */ /* 0x004fc80000000000 */
[----:B------:R-:W-:-:S07]  /*16e0*/  LOP3.LUT R11, R11, R2, RZ, 0x3c, !PT ;  /* 0x000000020b0b7212 */ /* 0x000fce00078e3cff */
.L_x_19:
[----:B------:R-:W-:Y:S01]  /*16f0*/  UMOV UR4, 0x400 ;  /* 0x0000040000047882 */ /* 0x000fe20000000000 */
[----:B------:R-:W-:Y:S01]  /*1700*/  SHF.L.U32 R2, R15, 0x1f, RZ ;  /* 0x0000001f0f027819 */ /* 0x000fe200000006ff */
[----:B-1----:R-:W-:Y:S01]  /*1710*/  ULEA UR4, UR37, UR4, 0x18 ;  /* 0x0000000425047291 */ /* 0x002fe2000f8ec0ff */
[----:B------:R-:W-:Y:S01]  /*1720*/  R2UR UR35, R93 ;  /* 0x000000005d2372ca */ /* 0x000fe200000e0000 */
[----:B------:R-:W-:Y:S01]  /*1730*/  UISETP.GE.U32.AND UP0, UPT, UR13, 0x7f, UPT ;  /* 0x0000007f0d00788c */ /* 0x000fe2000bf06070 */
[----:B------:R-:W-:Y:S01]  /*1740*/  R2UR UR11, R92 ;  /* 0x000000005c0b72ca */ /* 0x000fe200000e0000 */
[----:B------:R-:W-:Y:S01]  /*1750*/  ULEA UR8, UR6, UR4, 0x3 ;  /* 0x0000000406087291 */ /* 0x000fe2000f8e18ff */
[----:B------:R-:W-:-:S08]  /*1760*/  UMOV UR24, URZ ;  /* 0x000000ff00187c82 */ /* 0x000fd00008000000 */
[----:B------:R1:W2:Y:S01]  /*1770*/  SYNCS.PHASECHK.TRANS64.TRYWAIT P0, [UR8+0x50], R2 ;  /* 0x00005002ff0075a7 */ /* 0x0002a20008001108 */
[----:B------:R-:W-:Y:S02]  /*1780*/  USHF.L.U32 UR35, UR35, 0x7, URZ ;  /* 0x0000000723237899 */ /* 0x000fe400080006ff */
[----:B------:R-:W-:Y:S01]  /*1790*/  USHF.L.U32 UR11, UR11, 0x5, URZ ;  /* 0x000000050b0b7899 */ /* 0x000fe200080006ff */
[----:B------:R-:W-:Y:S11]  /*17a0*/  BRA.U !UP0, `(.L_x_21) ;  /* 0x0000000108a87547 */ /* 0x000ff6000b800000 */
[----:B------:R-:W-:Y:S01]  /*17b0*/  UMOV UR16, URZ ;  /* 0x000000ff00107c82 */ /* 0x000fe20008000000 */
[----:B------:R-:W-:-:S05]  /*17c0*/  UMOV UR17, UR6 ;  /* 0x0000000600117c82 */ /* 0x000fca0008000000 */
.L_x_26:
[----:B-1----:R-:W-:Y:S01]  /*17d0*/  ULEA UR33, UR17, UR4, 0x3 ;  /* 0x0000000411217291 */ /* 0x002fe2000f8e18ff */
[----:B--2---:R-:W-:Y:S01]  /*17e0*/  @!P5 MOV R3, 0x5000 ;  /* 0x000050000003d802 */ /* 0x004fe20000000f00 */
[----:B--2---:R-:W-:Y:S10]  /*17f0*/  @P0 BRA `(.L_x_22) ;  /* 0x00000000000c0947 */ /* 0x004ff40003800000 */
[----:B------:R-:W-:-:S04]  /*1800*/  SHF.L.U32 R4, R15, 0x1f, RZ ;  /* 0x0000001f0f047819 */ /* 0x000fc800000006ff */
[----:B------:R-:W2:Y:S02]  /*1810*/  SYNCS.PHASECHK.TRANS64.TRYWAIT P0, [UR33+0x50], R4 ;  /* 0x00005004ff0075a7 */ /* 0x000ea40008001121 */
[----:B--2---:R-:W-:Y:S05]  /*1820*/  @!P0 BRA `(.L_x_23) ;  /* 0x0000005000048947 */ /* 0x004fea0003800000 */
.L_x_22:
[----:B------:R2:W-:Y:S01]  /*1830*/  @!P5 SYNCS.ARRIVE.TRANS64 RZ, [UR33], R3 ;  /* 0x00000003ffffd9a7 */ /* 0x0005e20008000021 */
[----:B------:R-:W-:Y:S04]  /*1840*/  BSSY.RECONVERGENT B0, `(.L_x_24) ;  /* 0x0000003000007945 */ /* 0x000fe80003800200 */
[----:B------:R-:W-:Y:S05]  /*1850*/  @P4 BRA `(.L_x_25) ;  /* 0x0000000000044947 */ /* 0x000fea0003800000 */
[----:B------:R-:W-:Y:S05]  /*1860*/  BPT.TRAP 0x1 ;  /* 0x000000040000795c */ /* 0x000fea0000300000 */
.L_x_25:
[----:B------:R-:W-:Y:S05]  /*1870*/  BSYNC.RECONVERGENT B0 ;  /* 0x0000000000007941 */ /* 0x000fea0003800200 */
.L_x_24:
[----:B------:R-:W-:Y:S02]  /*1880*/  UIADD3 UR6, UPT, UPT, UR17, 0x1, URZ ;  /* 0x0000000111067890 */ /* 0x000fe4000fffe0ff */
[----:B------:R-:W-:Y:S02]  /*1890*/  ULEA UR32, UR17, UR4, 0xe ;  /* 0x0000000411207291 */ /* 0x000fe4000f8e70ff */
[----:B------:R-:W-:Y:S02]  /*18a0*/  UISETP.NE.AND UP0, UPT, UR6, 0xa, UPT ;  /* 0x0000000a0600788c */ /* 0x000fe4000bf05270 */
[----:B------:R-:W-:Y:S02]  /*18b0*/  UIADD3 UR26, UP1, UPT, UR22, 0x80, URZ ;  /* 0x00000080161a7890 */ /* 0x000fe4000ff3e0ff */
[----:B------:R-:W-:Y:S02]  /*18c0*/  USEL UR9, URZ, 0x1, UP0 ;  /* 0x00000001ff097887 */ /* 0x000fe40008000000 */
[----:B------:R-:W-:-:S02]  /*18d0*/  USEL UR6, UR6, URZ, UP0 ;  /* 0x000000ff06067287 */ /* 0x000fc40008000000 */
[----:B------:R-:W-:Y:S02]  /*18e0*/  UIADD3 UR20, UP0, UPT, UR22, 0x180, URZ ;  /* 0x0000018016147890 */ /* 0x000fe4000ff1e0ff */
[----:B------:R-:W-:Y:S01]  /*18f0*/  ULEA UR8, UR6, UR4, 0x3 ;  /* 0x0000000406087291 */ /* 0x000fe2000f8e18ff */
[----:B------:R-:W-:Y:S01]  /*1900*/  LOP3.LUT R15, R15, UR9, RZ, 0x3c, !PT ;  /* 0x000000090f0f7c12 */ /* 0x000fe2000f8e3cff */
[----:B------:R-:W-:Y:S02]  /*1910*/  USHF.L.U32 UR34, UR16, 0x6, URZ ;  /* 0x0000000610227899 */ /* 0x000fe400080006ff */
[----:B------:R-:W-:Y:S01]  /*1920*/  UIADD3.X UR27, UPT, UPT, URZ, UR23, URZ, UP1, !UPT ;  /* 0x00000017ff1b7290 */ /* 0x000fe20008ffe4ff */
[----:B-1----:R-:W-:Y:S01]  /*1930*/  SHF.L.U32 R2, R15, 0x1f, RZ ;  /* 0x0000001f0f027819 */ /* 0x002fe200000006ff */
[----:B------:R-:W-:Y:S02]  /*1940*/  UIADD3 UR32, UPT, UPT, UR32, 0x4400, URZ ;  /* 0x0000440020207890 */ /* 0x000fe4000fffe0ff */
[----:B------:R-:W-:Y:S01]  /*1950*/  UIADD3.X UR21, UPT, UPT, URZ, UR23, URZ, UP0, !UPT ;  /* 0x00000017ff157290 */ /* 0x000fe200087fe4ff */
[----:B------:R1:W1:Y:S01]  /*1960*/  SYNCS.PHASECHK.TRANS64.TRYWAIT P0, [UR8+0x50], R2 ;  /* 0x00005002ff0075a7 */ /* 0x0002620008001108 */
[----:B------:R-:W-:Y:S01]  /*1970*/  ULEA UR8, UR17, UR4, 0xc ;  /* 0x0000000411087291 */ /* 0x000fe2000f8e60ff */
[----:B------:R-:W-:Y:S01]  /*1980*/  UMOV UR18, 0x0 ;  /* 0x0000000000127882 */ /* 0x000fe20000000000 */
[----:B------:R-:W-:-:S02]  /*1990*/  UMOV UR19, 0x10000000 ;  /* 0x1000000000137882 */ /* 0x000fc40000000000 */
[----:B------:R-:W-:Y:S01]  /*19a0*/  UIADD3 UR8, UPT, UPT, UR8, 0x2c400, URZ ;  /* 0x0002c40008087890 */ /* 0x000fe2000fffe0ff */
[----:B------:R1:W-:Y:S01]  /*19b0*/  UTMALDG.3D [UR32], [UR26], desc[UR18] ;  /* 0x000012201a0075b4 */ /* 0x0003e20008011000 */
[----:B------:R-:W-:Y:S01]  /*19c0*/  UMOV UR12, UR36 ;  /* 0x00000024000c7c82 */ /* 0x000fe20008000000 */
[----:B------:R-:W-:Y:S01]  /*19d0*/  UMOV UR9, UR33 ;  /* 0x0000002100097c82 */ /* 0x000fe20008000000 */
[----:B------:R-:W-:Y:S01]  /*19e0*/  UMOV UR10, UR34 ;  /* 0x00000022000a7c82 */ /* 0x000fe20008000000 */
[----:B------:R-:W-:Y:S01]  /*19f0*/  UIADD3 UR16, UPT, UPT, UR16, 0x1, URZ ;  /* 0x0000000110107890 */ /* 0x000fe2000fffe0ff */
[----:B------:R-:W-:Y:S01]  /*1a00*/  UMOV UR24, UR5 ;  /* 0x0000000500187c82 */ /* 0x000fe20008000000 */
[----:B------:R-:W-:Y:S02]  /*1a10*/  UMOV UR17, UR6 ;  /* 0x0000000600117c82 */ /* 0x000fe40008000000 */
[----:B------:R1:W-:Y:S01]  /*1a20*/  UTMALDG.3D [UR8], [UR20], desc[UR18] ;  /* 0x00001208140075b4 */ /* 0x0003e20008011000 */
[----:B------:R-:W-:-:S09]  /*1a30*/  UISETP.NE.AND UP0, UPT, UR16, UR5, UPT ;  /* 0x000000051000728c */ /* 0x000fd2000bf05270 */
[----:B------:R-:W-:Y:S05]  /*1a40*/  BRA.U UP0, `(.L_x_26) ;  /* 0xfffffffd00607547 */ /* 0x000fea000b83ffff */
.L_x_21:
[----:B-1----:R-:W-:Y:S01]  /*1a50*/  ULEA UR8, UR6, UR4, 0x3 ;  /* 0x0000000406087291 */ /* 0x002fe2000f8e18ff */
[----:B------:R-:W-:Y:S01]  /*1a60*/  SHF.L.U32 R2, R15, 0x1f, RZ ;  /* 0x0000001f0f027819 */ /* 0x000fe200000006ff */
[----:B------:R-:W-:Y:S01]  /*1a70*/  @!P1 SYNCS.ARRIVE.TRANS64.A1T0 RZ, [UR4+0xc8], RZ ;  /* 0x0000c8ffffff99a7 */ /* 0x000fe20008100004 */
[----:B------:R-:W-:-:S06]  /*1a80*/  UISETP.GT.AND UP0, UPT, UR15, UR14, UPT ;  /* 0x0000000e0f00728c */ /* 0x000fcc000bf04270 */
[----:B--2---:R1:W2:Y:S03]  /*1a90*/  SYNCS.PHASECHK.TRANS64.TRYWAIT P0, [UR8+0x50], R2 ;  /* 0x00005002ff0075a7 */ /* 0x0042a60008001108 */
[----:B------:R-:W-:Y:S05]  /*1aa0*/  BRA.U !UP0, `(.L_x_27) ;  /* 0x0000000108ac7547 */ /* 0x000fea000b800000 */
[----:B------:R-:W-:Y:S01]  /*1ab0*/  UIADD3 UR21, UPT, UPT, UR7, UR24, URZ ;  /* 0x0000001807157290 */ /* 0x000fe2000fffe0ff */
[----:B------:R-:W-:-:S11]  /*1ac0*/  UMOV UR25, UR6 ;  /* 0x0000000600197c82 */ /* 0x000fd60008000000 */
.L_x_32:
[----:B-1----:R-:W-:Y:S01]  /*1ad0*/  ULEA UR17, UR25, UR4, 0x3 ;  /* 0x0000000419117291 */ /* 0x002fe2000f8e18ff */
[----:B--2---:R-:W-:Y:S01]  /*1ae0*/  @!P5 MOV R3, 0x5000 ;  /* 0x000050000003d802 */ /* 0x004fe20000000f00 */
[----:B--2---:R-:W-:Y:S10]  /*1af0*/  @P0 BRA `(.L_x_28) ;  /* 0x00000000000c0947 */ /* 0x004ff40003800000 */
[----:B------:R-:W-:-:S04]  /*1b00*/  SHF.L.U32 R4, R15, 0x1f, RZ ;  /* 0x0000001f0f047819 */ /* 0x000fc800000006ff */
[----:B------:R-:W2:Y:S02]  /*1b10*/  SYNCS.PHASECHK.TRANS64.TRYWAIT P0, [UR17+0x50], R4 ;  /* 0x00005004ff0075a7 */ /* 0x000ea40008001111 */
[----:B--2---:R-:W-:Y:S05]  /*1b20*/  @!P0 BRA `(.L_x_29) ;  /* 0x0000004c005c8947 */ /* 0x004fea0003800000 */
.L_x_28:
[----:B------:R2:W-:Y:S01]  /*1b30*/  @!P5 SYNCS.ARRIVE.TRANS64 RZ, [UR17], R3 ;  /* 0x00000003ffffd9a7 */ /* 0x0005e20008000011 */
[----:B------:R-:W-:Y:S04]  /*1b40*/  BSSY.RECONVERGENT B0, `(.L_x_30) ;  /* 0x0000003000007945 */ /* 0x000fe80003800200 */
[----:B------:R-:W-:Y:S05]  /*1b50*/  @P4 BRA `(.L_x_31) ;  /* 0x0000000000044947 */ /* 0x000fea0003800000 */
[----:B------:R-:W-:Y:S05]  /*1b60*/  BPT.TRAP 0x1 ;  /* 0x000000040000795c */ /* 0x000fea0000300000 */
.L_x_31:
[----:B------:R-:W-:Y:S05]  /*1b70*/  BSYNC.RECONVERGENT B0 ;  /* 0x0000000000007941 */ /* 0x000fea0003800200 */
.L_x_30:
        /* <DEDUP_REMOVED lines=10> */
[----:B------:R-:W-:Y:S01]  /*1c20*/  UIADD3 UR16, UPT, UPT, UR16, 0x4400, URZ ;  /* 0x0000440010107890 */ /* 0x000fe2000fffe0ff */
[----:B-1----:R-:W-:Y:S01]  /*1c30*/  SHF.L.U32 R2, R15, 0x1f, RZ ;  /* 0x0000001f0f027819 */ /* 0x002fe200000006ff */
[----:B------:R-:W-:Y:S02]  /*1c40*/  UIADD3.X UR31, UPT, UPT, URZ, UR23, URZ, UP1, !UPT ;  /* 0x00000017ff1f7290 */ /* 0x000fe40008ffe4ff */
[----:B------:R-:W-:Y:S01]  /*1c50*/  UIADD3.X UR29, UPT, UPT, URZ, UR23, URZ, UP0, !UPT ;  /* 0x00000017ff1d7290 */ /* 0x000fe200087fe4ff */
[----:B------:R1:W1:Y:S01]  /*1c60*/  SYNCS.PHASECHK.TRANS64.TRYWAIT P0, [UR8+0x50], R2 ;  /* 0x00005002ff0075a7 */ /* 0x0002620008001108 */
[----:B------:R-:W-:Y:S01]  /*1c70*/  ULEA UR8, UR25, UR4, 0xc ;  /* 0x0000000419087291 */ /* 0x000fe2000f8e60ff */
[----:B------:R-:W-:Y:S01]  /*1c80*/  UMOV UR26, 0x0 ;  /* 0x00000000001a7882 */ /* 0x000fe20000000000 */
[----:B------:R-:W-:-:S02]  /*1c90*/  UMOV UR27, 0x10000000 ;  /* 0x10000000001b7882 */ /* 0x000fc40000000000 */
[----:B------:R-:W-:Y:S01]  /*1ca0*/  UIADD3 UR8, UPT, UPT, UR8, 0x2c400, URZ ;  /* 0x0002c40008087890 */ /* 0x000fe2000fffe0ff */
[----:B------:R-:W-:Y:S01]  /*1cb0*/  UMOV UR19, UR35 ;  /* 0x0000002300137c82 */ /* 0x000fe20008000000 */
[----:B------:R-:W-:Y:S01]  /*1cc0*/  UMOV UR20, UR36 ;  /* 0x0000002400147c82 */ /* 0x000fe20008000000 */
[----:B------:R-:W-:Y:S01]  /*1cd0*/  UMOV UR12, UR36 ;  /* 0x00000024000c7c82 */ /* 0x000fe20008000000 */
[----:B------:R-:W-:Y:S01]  /*1ce0*/  UMOV UR9, UR17 ;  /* 0x0000001100097c82 */ /* 0x000fe20008000000 */
[----:B------:R-:W-:Y:S01]  /*1cf0*/  UMOV UR10, UR18 ;  /* 0x00000012000a7c82 */ /* 0x000fe20008000000 */
[----:B------:R1:W-:Y:S01]  /*1d00*/  UTMALDG.3D [UR16], [UR30], desc[UR26] ;  /* 0x00001a101e0075b4 */ /* 0x0003e20008011000 */
[----:B------:R-:W-:Y:S01]  /*1d10*/  UIADD3 UR24, UPT, UPT, UR24, 0x1, URZ ;  /* 0x0000000118187890 */ /* 0x000fe2000fffe0ff */
[----:B------:R-:W-:-:S03]  /*1d20*/  UMOV UR25, UR6 ;  /* 0x0000000600197c82 */ /* 0x000fc60008000000 */
[----:B------:R-:W-:Y:S01]  /*1d30*/  UISETP.NE.AND UP0, UPT, UR24, UR21, UPT ;  /* 0x000000151800728c */ /* 0x000fe2000bf05270 */
[----:B------:R1:W-:Y:S08]  /*1d40*/  UTMALDG.3D [UR8], [UR28], desc[UR26] ;  /* 0x00001a081c0075b4 */ /* 0x0003f00008011000 */
[----:B------:R-:W-:Y:S05]  /*1d50*/  BRA.U UP0, `(.L_x_32) ;  /* 0xfffffffd005c7547 */ /* 0x000fea000b83ffff */
.L_x_27:
[C---:B-1----:R-:W-:Y:S01]  /*1d60*/  LEA R2, R14.reuse, UR4, 0x3 ;  /* 0x000000040e027c11 */ /* 0x042fe2000f8e18ff */
[----:B------:R-:W-:Y:S01]  /*1d70*/  NOP ;  /* 0x0000000000007918 */ /* 0x000fe20000000000 */
[----:B--2---:R-:W-:Y:S02]  /*1d80*/  SHF.L.U32 R3, R13, 0x1f, RZ ;  /* 0x0000001f0d037819 */ /* 0x004fe400000006ff */
[----:B------:R-:W-:Y:S02]  /*1d90*/  LEA R4, R14, UR4, 0x4 ;  /* 0x000000040e047c11 */ /* 0x000fe4000f8e20ff */
[----:B------:R-:W1:Y:S02]  /*1da0*/  SYNCS.PHASECHK.TRANS64.TRYWAIT P0, [R2+URZ+0xd0], R3 ;  /* 0x0000d003020075a7 */ /* 0x000e6400080011ff */
[----:B-1----:R-:W-:Y:S05]  /*1db0*/  @!P0 BRA `(.L_x_33) ;  /* 0x0000004800d08947 */ /* 0x002fea0003800000 */
.L_x_112:
[----:B------:R-:W2:Y:S01]  /*1dc0*/  LDS.128 R4, [R4+0x160] ;  /* 0x0001600004047984 */ /* 0x000ea20000000c00 */
[----:B---3--:R-:W-:Y:S01]  /*1dd0*/  ISETP.GE.AND P0, PT, R40, 0x1, PT ;  /* 0x000000012800780c */ /* 0x008fe20003f06270 */
[----:B-1----:R-:W-:Y:S01]  /*1de0*/  VIADD R2, R2, 0xe0 ;  /* 0x000000e002027836 */ /* 0x002fe20000000000 */
[----:B------:R-:W-:Y:S01]  /*1df0*/  @!PT LDS RZ, [RZ] ;  /* 0x00000000fffff984 */ /* 0x000fe20000000800 */
[----:B------:R-:W-:Y:S01]  /*1e00*/  @!PT LDS RZ, [RZ] ;  /* 0x00000000fffff984 */ /* 0x000fe20000000800 */
[----:B------:R-:W-:Y:S01]  /*1e10*/  @!PT LDS RZ, [RZ] ;  /* 0x00000000fffff984 */ /* 0x000fe20000000800 */
[----:B------:R-:W-:Y:S01]  /*1e20*/  @!PT LDS RZ, [RZ] ;  /* 0x00000000fffff984 */ /* 0x000fe20000000800 */
[----:B------:R1:W-:Y:S06]  /*1e30*/  MEMBAR.ALL.CTA ;  /* 0x0000000000007992 */ /* 0x0003ec0000008000 */
[----:B-1----:R-:W1:Y:S01]  /*1e40*/  FENCE.VIEW.ASYNC.S ;  /* 0x00000000000073c6 */ /* 0x002e620000000000 */
[----:B------:R-:W-:-:S04]  /*1e50*/  PRMT R2, RZ, 0x654, R2 ;  /* 0x00000654ff027816 */ /* 0x000fc80000000002 */
[----:B-1----:R1:W-:Y:S01]  /*1e60*/  SYNCS.ARRIVE.TRANS64.RED.A1T0 RZ, [R2+URZ], RZ ;  /* 0x000000ff02ff79a7 */ /* 0x0023e200081004ff */
[----:B--2---:R-:W-:-:S13]  /*1e70*/  LOP3.LUT P2, RZ, R6, 0x1, RZ, 0xc0, !PT ;  /* 0x0000000106ff7812 */ /* 0x004fda000784c0ff */
[----:B------:R-:W-:Y:S01]  /*1e80*/  @P2 SHF.R.U32.HI R3, RZ, 0x10, R5 ;  /* 0x00000010ff032819 */ /* 0x000fe20000011605 */
[----:B------:R-:W-:Y:S01]  /*1e90*/  VOTEU.ANY UP0, P2 ;  /* 0x0000000000ff7886 */ /* 0x000fe20001000100 */
[----:B------:R-:W-:Y:S02]  /*1ea0*/  @P2 MOV R10, R4 ;  /* 0x00000004000a2202 */ /* 0x000fe40000000f00 */
[----:B------:R-:W-:Y:S02]  /*1eb0*/  @P2 R2UR.BROADCAST UR8, R3 ;  /* 0x00000000030822ca */ /* 0x000fe400008e0000 */
[----:B------:R-:W-:-:S11]  /*1ec0*/  @P2 LOP3.LUT R9, R5, 0xffff, RZ, 0xc0, !PT ;  /* 0x0000ffff05092812 */ /* 0x000fd600078ec0ff */
[----:B------:R-:W-:Y:S01]  /*1ed0*/  @UP0 UMOV UR36, UR8 ;  /* 0x0000000800240c82 */ /* 0x000fe20008000000 */
[----:B-1----:R-:W-:Y:S05]  /*1ee0*/  @!P0 BRA `(.L_x_34) ;  /* 0x0000000000b88947 */ /* 0x002fea0003800000 */
[----:B------:R-:W4:Y:S01]  /*1ef0*/  LDC.64 R4, c[0x0][0xb18] ;  /* 0x0002c600ff047b82 */ /* 0x000f220000000a00 */
[----:B------:R-:W-:-:S07]  /*1f00*/  ISETP.NE.AND P3, PT, R40, 0x1, PT ;  /* 0x000000012800780c */ /* 0x000fce0003f65270 */
[----:B------:R-:W1:Y:S08]  /*1f10*/  LDC.64 R6, c[0x0][0xb10] ;  /* 0x0002c400ff067b82 */ /* 0x000e700000000a00 */
[----:B------:R-:W2:Y:S08]  /*1f20*/  LDC R16, c[0x0][0xb20] ;  /* 0x0002c800ff107b82 */ /* 0x000eb00000000800 */
[----:B------:R-:W3:Y:S01]  /*1f30*/  LDC R17, c[0x0][0xb0c] ;  /* 0x0002c300ff117b82 */ /* 0x000ee20000000800 */
[----:B----4-:R-:W-:Y:S01]  /*1f40*/  IMAD.HI.U32 R19, R0, R5, RZ ;  /* 0x0000000500137227 */ /* 0x010fe200078e00ff */
[----:B------:R-:W-:-:S03]  /*1f50*/  ISETP.NE.AND P0, PT, R4, 0x1, PT ;  /* 0x000000010400780c */ /* 0x000fc60003f05270 */
[----:B------:R-:W-:-:S03]  /*1f60*/  IMAD.HI.U32 R5, R9, R5, RZ ;  /* 0x0000000509057227 */ /* 0x000fc600078e00ff */
[----:B------:R-:W4:Y:S01]  /*1f70*/  LDC.64 R2, c[0x0][0xb28] ;  /* 0x0002ca00ff027b82 */ /* 0x000f220000000a00 */
[----:B-1----:R-:W-:-:S04]  /*1f80*/  IMAD.HI.U32 R20, R8, R6, RZ ;  /* 0x0000000608147227 */ /* 0x002fc800078e00ff */
[----:B------:R-:W-:Y:S01]  /*1f90*/  IMAD.HI.U32 R21, R10, R6, RZ ;  /* 0x000000060a157227 */ /* 0x000fe200078e00ff */
[----:B------:R-:W-:Y:S02]  /*1fa0*/  SHF.R.U32.HI R20, RZ, R7, R20 ;  /* 0x00000007ff147219 */ /* 0x000fe40000011614 */
[-C--:B--2---:R-:W-:Y:S02]  /*1fb0*/  SHF.R.U32.HI R19, RZ, R16.reuse, R19 ;  /* 0x00000010ff137219 */ /* 0x084fe40000011613 */
[----:B------:R-:W-:Y:S02]  /*1fc0*/  SHF.R.U32.HI R5, RZ, R16, R5 ;  /* 0x00000010ff057219 */ /* 0x000fe40000011605 */
[----:B------:R-:W-:Y:S02]  /*1fd0*/  SEL R19, R0, R19, !P0 ;  /* 0x0000001300137207 */ /* 0x000fe40004000000 */
[----:B------:R-:W-:Y:S02]  /*1fe0*/  SHF.R.U32.HI R21, RZ, R7, R21 ;  /* 0x00000007ff157219 */ /* 0x000fe40000011615 */
[----:B---3--:R-:W-:-:S02]  /*1ff0*/  ISETP.NE.AND P1, PT, R17, 0x1, PT ;  /* 0x000000011100780c */ /* 0x008fc40003f25270 */
[----:B------:R-:W-:Y:S02]  /*2000*/  SEL R5, R9, R5, !P0 ;  /* 0x0000000509057207 */ /* 0x000fe40004000000 */
[----:B------:R-:W-:Y:S02]  /*2010*/  SEL R20, R8, R20, !P1 ;  /* 0x0000001408147207 */ /* 0x000fe40004800000 */
[----:B------:R-:W-:Y:S01]  /*2020*/  SEL R21, R10, R21, !P1 ;  /* 0x000000150a157207 */ /* 0x000fe20004800000 */
[----:B----4-:R-:W-:-:S04]  /*2030*/  IMAD.HI.U32 R18, R19, R2, RZ ;  /* 0x0000000213127227 */ /* 0x010fc800078e00ff */
        /* <DEDUP_REMOVED lines=10> */
[----:B------:R-:W-:-:S04]  /*20e0*/  @!P0 IMAD.HI.U32 R7, R21, R2, RZ ;  /* 0x0000000215078227 */ /* 0x000fc800078e00ff */
[----:B------:R-:W-:Y:S01]  /*20f0*/  IMAD.MOV R2, RZ, RZ, -R6 ;  /* 0x000000ffff027224 */ /* 0x000fe200078e0a06 */
[----:B------:R-:W-:Y:S02]  /*2100*/  @!P0 SHF.R.U32.HI R3, RZ, R3, R7 ;  /* 0x00000003ff038219 */ /* 0x000fe40000011607 */
[----:B------:R-:W-:Y:S01]  /*2110*/  IADD3 R7, PT, PT, -R5, RZ, RZ ;  /* 0x000000ff05077210 */ /* 0x000fe20007ffe1ff */
[----:B------:R-:W-:Y:S01]  /*2120*/  IMAD R2, R40, R2, R5 ;  /* 0x0000000228027224 */ /* 0x000fe200078e0205 */
        /* <DEDUP_REMOVED lines=10> */
.L_x_34:
[----:B------:R-:W1:Y:S02]  /*21d0*/  LDCU UR8, c[0x0][0xb30] ;  /* 0x00016600ff0877ac */ /* 0x000e640008000800 */
[----:B-1----:R-:W-:-:S09]  /*21e0*/  UISETP.NE.AND UP0, UPT, UR8, 0x1, UPT ;  /* 0x000000010800788c */ /* 0x002fd2000bf05270 */
[----:B------:R-:W-:Y:S05]  /*21f0*/  BRA.U UP0, `(.L_x_35) ;  /* 0x0000000100407547 */ /* 0x000fea000b800000 */
[----:B------:R-:W1:Y:S08]  /*2200*/  LDC.64 R4, c[0x0][0xb10] ;  /* 0x0002c400ff047b82 */ /* 0x000e700000000a00 */
[----:B------:R-:W2:Y:S08]  /*2210*/  LDC.64 R2, c[0x0][0xb18] ;  /* 0x0002c600ff027b82 */ /* 0x000eb00000000a00 */
[----:B------:R-:W3:Y:S08]  /*2220*/  LDC R6, c[0x0][0xb20] ;  /* 0x0002c800ff067b82 */ /* 0x000ef00000000800 */
[----:B------:R-:W4:Y:S01]  /*2230*/  LDC R7, c[0x0][0xb0c] ;  /* 0x0002c300ff077b82 */ /* 0x000f220000000800 */
[----:B-1----:R-:W-:-:S05]  /*2240*/  IMAD.HI.U32 R4, R10, R4, RZ ;  /* 0x000000040a047227 */ /* 0x002fca00078e00ff */
[----:B------:R-:W-:Y:S01]  /*2250*/  SHF.R.U32.HI R4, RZ, R5, R4 ;  /* 0x00000005ff047219 */ /* 0x000fe20000011604 */
[----:B--2---:R-:W-:Y:S01]  /*2260*/  IMAD.HI.U32 R3, R9, R3, RZ ;  /* 0x0000000309037227 */ /* 0x004fe200078e00ff */
[----:B------:R-:W-:-:S04]  /*2270*/  ISETP.NE.AND P0, PT, R2, 0x1, PT ;  /* 0x000000010200780c */ /* 0x000fc80003f05270 */
[----:B---3--:R-:W-:-:S04]  /*2280*/  SHF.R.U32.HI R3, RZ, R6, R3 ;  /* 0x00000006ff037219 */ /* 0x008fc80000011603 */
[----:B------:R-:W-:Y:S02]  /*2290*/  SEL R3, R9, R3, !P0 ;  /* 0x0000000309037207 */ /* 0x000fe40004000000 */
[----:B----4-:R-:W-:-:S04]  /*22a0*/  ISETP.NE.AND P1, PT, R7, 0x1, PT ;  /* 0x000000010700780c */ /* 0x010fc80003f25270 */
[----:B------:R-:W-:-:S05]  /*22b0*/  SEL R4, R10, R4, !P1 ;  /* 0x000000040a047207 */ /* 0x000fca0004800000 */
[----:B------:R-:W-:Y:S02]  /*22c0*/  IMAD.IADD R5, R3, 0x1, -R4 ;  /* 0x0000000103057824 */ /* 0x000fe400078e0a04 */
[----:B------:R-:W-:Y:S02]  /*22d0*/  IMAD.IADD R3, R4, 0x1, -R3 ;  /* 0x0000000104037824 */ /* 0x000fe400078e0a03 */
[----:B------:R-:W-:Y:S02]  /*22e0*/  IMAD R10, R5, R7, R10 ;  /* 0x00000007050a7224 */ /* 0x000fe400078e020a */
[----:B------:R-:W-:-:S07]  /*22f0*/  IMAD R9, R3, R2, R9 ;  /* 0x0000000203097224 */ /* 0x000fce00078e0209 */
.L_x_35:
[----:B------:R-:W-:Y:S01]  /*2300*/  VIADD R14, R14, 0x1 ;  /* 0x000000010e0e7836 */ /* 0x000fe20000000000 */
[----:B------:R-:W-:Y:S01]  /*2310*/  PLOP3.LUT P1, PT, PT, PT, PT, 0x80, 0x8 ;  /* 0x000000000008781c */ /* 0x000fe20003f2f070 */
[----:B------:R-:W-:Y:S02]  /*2320*/  IMAD.IADD R93, R10, 0x1, R91 ;  /* 0x000000010a5d7824 */ /* 0x000fe400078e025b */
[----:B------:R-:W-:Y:S01]  /*2330*/  IMAD.IADD R92, R9, 0x1, R90 ;  /* 0x00000001095c7824 */ /* 0x000fe200078e025a */
[----:B------:R-:W-:-:S04]  /*2340*/  ISETP.NE.AND P0, PT, R14, 0x2, PT ;  /* 0x000000020e00780c */ /* 0x000fc80003f05270 */
[----:B------:R-:W-:Y:S02]  /*2350*/  SEL R2, RZ, 0x1, P0 ;  /* 0x00000001ff027807 */ /* 0x000fe40000000000 */
[----:B------:R-:W-:Y:S02]  /*2360*/  SEL R14, R14, RZ, P0 ;  /* 0x000000ff0e0e7207 */ /* 0x000fe40000000000 */
[----:B------:R-:W-:Y:S01]  /*2370*/  LOP3.LUT R13, R13, R2, RZ, 0x3c, !PT ;  /* 0x000000020d0d7212 */ /* 0x000fe200078e3cff */
[----:B------:R-:W-:Y:S06]  /*2380*/  @P2 BRA `(.L_x_36) ;  /* 0xfffffff000982947 */ /* 0x000fec000383ffff */
[----:B------:R-:W-:Y:S01]  /*2390*/  UIADD3 UR4, UPT, UPT, UR4, 0x50, URZ ;  /* 0x0000005004047890 */ /* 0x000fe2000fffe0ff */
[----:B------:R-:W-:-:S03]  /*23a0*/  SHF.L.U32 R2, R15, 0x1f, RZ ;  /* 0x0000001f0f027819 */ /* 0x000fc600000006ff */
[----:B------:R-:W-:-:S09]  /*23b0*/  ULEA UR5, UR6, UR4, 0x3 ;  /* 0x0000000406057291 */ /* 0x000fd2000f8e18ff */
[----:B------:R-:W1:Y:S02]  /*23c0*/  SYNCS.PHASECHK.TRANS64.TRYWAIT P0, [UR5], R2 ;  /* 0x00000002ff0075a7 */ /* 0x000e640008001105 */
[----:B-1----:R-:W-:Y:S05]  /*23d0*/  @!P0 BRA `(.L_x_37) ;  /* 0x00000044005c8947 */ /* 0x002fea0003800000 */
.L_x_114:
[----:B------:R-:W-:-:S04]  /*23e0*/  UIADD3 UR6, UPT, UPT, UR6, 0x1, URZ ;  /* 0x0000000106067890 */ /* 0x000fc8000fffe0ff */
[----:B------:R-:W-:-:S04]  /*23f0*/  UISETP.NE.AND UP0, UPT, UR6, 0xa, UPT ;  /* 0x0000000a0600788c */ /* 0x000fc8000bf05270 */
[----:B------:R-:W-:Y:S02]  /*2400*/  USEL UR7, URZ, 0x1, UP0 ;  /* 0x00000001ff077887 */ /* 0x000fe40008000000 */
[----:B------:R-:W-:-:S04]  /*2410*/  USEL UR6, UR6, URZ, UP0 ;  /* 0x000000ff06067287 */ /* 0x000fc80008000000 */
[----:B------:R-:W-:Y:S01]  /*2420*/  ULEA UR5, UR6, UR4, 0x3 ;  /* 0x0000000406057291 */ /* 0x000fe2000f8e18ff */
[----:B-1----:R-:W-:-:S04]  /*2430*/  LOP3.LUT R2, R15, UR7, RZ, 0x3c, !PT ;  /* 0x000000070f027c12 */ /* 0x002fc8000f8e3cff */
[----:B------:R-:W-:-:S04]  /*2440*/  SHF.L.U32 R3, R2, 0x1f, RZ ;  /* 0x0000001f02037819 */ /* 0x000fc800000006ff */
[----:B------:R-:W1:Y:S02]  /*2450*/  SYNCS.PHASECHK.TRANS64.TRYWAIT P0, [UR5], R3 ;  /* 0x00000003ff0075a7 */ /* 0x000e640008001105 */
[----:B-1----:R-:W-:Y:S05]  /*2460*/  @!P0 BRA `(.L_x_38) ;  /* 0x0000004400508947 */ /* 0x002fea0003800000 */
.L_x_116:
[----:B------:R-:W-:-:S04]  /*2470*/  UIADD3 UR6, UPT, UPT, UR6, 0x1, URZ ;  /* 0x0000000106067890 */ /* 0x000fc8000fffe0ff */
[----:B------:R-:W-:-:S04]  /*2480*/  UISETP.NE.AND UP0, UPT, UR6, 0xa, UPT ;  /* 0x0000000a0600788c */ /* 0x000fc8000bf05270 */
[----:B------:R-:W-:Y:S02]  /*2490*/  USEL UR7, URZ, 0x1, UP0 ;  /* 0x00000001ff077887 */ /* 0x000fe40008000000 */
[----:B------:R-:W-:-:S04]  /*24a0*/  USEL UR6, UR6, URZ, UP0 ;  /* 0x000000ff06067287 */ /* 0x000fc80008000000 */
[----:B------:R-:W-:Y:S01]  /*24b0*/  ULEA UR5, UR6, UR4, 0x3 ;  /* 0x0000000406057291 */ /* 0x000fe2000f8e18ff */
[----:B------:R-:W-:-:S04]  /*24c0*/  LOP3.LUT R2, R2, UR7, RZ, 0x3c, !PT ;  /* 0x0000000702027c12 */ /* 0x000fc8000f8e3cff */
[----:B-1----:R-:W-:-:S04]  /*24d0*/  SHF.L.U32 R3, R2, 0x1f, RZ ;  /* 0x0000001f02037819 */ /* 0x002fc800000006ff */
[----:B------:R-:W1:Y:S02]  /*24e0*/  SYNCS.PHASECHK.TRANS64.TRYWAIT P0, [UR5], R3 ;  /* 0x00000003ff0075a7 */ /* 0x000e640008001105 */
[----:B-1----:R-:W-:Y:S05]  /*24f0*/  @!P0 BRA `(.L_x_39) ;  /* 0x0000004400448947 */ /* 0x002fea0003800000 */
.L_x_118:
        /* <DEDUP_REMOVED lines=9> */
.L_x_120:
        /* <DEDUP_REMOVED lines=9> */
.L_x_122:
        /* <DEDUP_REMOVED lines=9> */
.L_x_124:
        /* <DEDUP_REMOVED lines=9> */
.L_x_126:
        /* <DEDUP_REMOVED lines=9> */
.L_x_128:
        /* <DEDUP_REMOVED lines=9> */
.L_x_130:
[----:B------:R-:W-:-:S04]  /*2860*/  UIADD3 UR6, UPT, UPT, UR6, 0x1, URZ ;  /* 0x0000000106067890 */ /* 0x000fc8000fffe0ff */
[----:B------:R-:W-:-:S04]  /*2870*/  UISETP.NE.AND UP0, UPT, UR6, 0xa, UPT ;  /* 0x0000000a0600788c */ /* 0x000fc8000bf05270 */
[----:B------:R-:W-:Y:S02]  /*2880*/  USEL UR5, URZ, 0x1, UP0 ;  /* 0x00000001ff057887 */ /* 0x000fe40008000000 */
[----:B------:R-:W-:-:S04]  /*2890*/  USEL UR6, UR6, URZ, UP0 ;  /* 0x000000ff06067287 */ /* 0x000fc80008000000 */
[----:B------:R-:W-:Y:S01]  /*28a0*/  ULEA UR6, UR6, UR4, 0x3 ;  /* 0x0000000406067291 */ /* 0x000fe2000f8e18ff */
[----:B------:R-:W-:-:S04]  /*28b0*/  LOP3.LUT R2, R2, UR5, RZ, 0x3c, !PT ;  /* 0x0000000502027c12 */ /* 0x000fc8000f8e3cff */
[----:B------:R-:W-:Y:S01]  /*28c0*/  SHF.L.U32 R2, R2, 0x1f, RZ ;  /* 0x0000001f02027819 */ /* 0x000fe200000006ff */
[----:B-1--4-:R-:W-:-:S07]  /*28d0*/  IMAD.U32 R0, RZ, RZ, UR6 ;  /* 0x00000006ff007e24 */ /* 0x012fce000f8e00ff */
.L_x_46:
[----:B-1----:R1:W2:Y:S02]  /*28e0*/  SYNCS.PHASECHK.TRANS64.TRYWAIT P0, [R0+URZ], R2 ;  /* 0x00000002000075a7 */ /* 0x0022a400080011ff */
[----:B--2---:R-:W-:Y:S05]  /*28f0*/  @!P0 NANOSLEEP.SYNCS 0x989680 ;  /* 0x009896800000895d */ /* 0x004fea0003900000 */
[----:B------:R-:W2:Y:S02]  /*2900*/  @!P0 SYNCS.PHASECHK.TRANS64 P0, [R0+URZ], R2 ;  /* 0x00000002000085a7 */ /* 0x000ea400080010ff */
[----:B--2---:R-:W-:Y:S05]  /*2910*/  @P0 EXIT ;  /* 0x000000000000094d */ /* 0x004fea0003800000 */
[----:B------:R-:W-:Y:S05]  /*2920*/  BRA `(.L_x_46) ;  /* 0xfffffffc00ec7947 */ /* 0x000fea000383ffff */
.L_x_18:
[----:B------:R-:W-:-:S04]  /*2930*/  UISETP.NE.AND UP1, UPT, UR37, URZ, UPT ;  /* 0x000000ff2500728c */ /* 0x000fc8000bf25270 */
[----:B------:R-:W-:-:S09]  /*2940*/  UISETP.NE.OR UP1, UPT, UR8, 0x1, UP1 ;  /* 0x000000010800788c */ /* 0x000fd20008f25670 */
[----:B------:R-:W-:Y:S05]  /*2950*/  BRA.U UP1, `(.L_x_47) ;  /* 0x0000000501487547 */ /* 0x000fea000b800000 */
[----:B------:R-:W-:Y:S01]  /*2960*/  ISETP.NE.AND P2, PT, R2, RZ, PT ;  /* 0x000000ff0200720c */ /* 0x000fe20003f45270 */
[----:B------:R-:W-:Y:S01]  /*2970*/  IMAD.MOV.U32 R12, RZ, RZ, 0x1 ;  /* 0x00000001ff0c7424 */ /* 0x000fe200078e00ff */
[----:B------:R-:W-:Y:S02]  /*2980*/  CS2R R10, SRZ ;  /* 0x00000000000a7805 */ /* 0x000fe4000001ff00 */
[----:B------:R-:W-:Y:S01]  /*2990*/  CS2R R8, SRZ ;  /* 0x0000000000087805 */ /* 0x000fe2000001ff00 */
[----:B------:R-:W-:Y:S01]  /*29a0*/  UMOV UR4, 0x400 ;  /* 0x0000040000047882 */ /* 0x000fe20000000000 */
[----:B------:R-:W-:Y:S01]  /*29b0*/  UMOV UR6, URZ ;  /* 0x000000ff00067c82 */ /* 0x000fe20008000000 */
[----:B------:R-:W-:-:S12]  /*29c0*/  ULEA UR37, UR37, UR4, 0x18 ;  /* 0x0000000425257291 */ /* 0x000fd8000f8ec0ff */
.L_x_51:
[----:B------:R-:W-:Y:S02]  /*29d0*/  LEA R0, R8, UR37, 0x3 ;  /* 0x0000002508007c11 */ /* 0x000fe4000f8e18ff */
[----:B------:R-:W-:-:S03]  /*29e0*/  SHF.L.U32 R4, R9, 0x1f, RZ ;  /* 0x0000001f09047819 */ /* 0x000fc600000006ff */
[----:B------:R-:W-:Y:S01]  /*29f0*/  VIADD R5, R0, 0x140 ;  /* 0x0000014000057836 */ /* 0x000fe20000000000 */
[----:B------:R-:W1:Y:S02]  /*2a00*/  SYNCS.PHASECHK.TRANS64.TRYWAIT P0, [R0+URZ+0x130], R4 ;  /* 0x00013004000075a7 */ /* 0x000e6400080011ff */
[----:B-1----:R-:W-:Y:S05]  /*2a10*/  @!P0 BRA `(.L_x_48) ;  /* 0x0000004000a48947 */ /* 0x002fea0003800000 */
.L_x_131:
[----:B------:R-:W-:Y:S01]  /*2a20*/  ULEA UR5, UR6, UR37, 0x3 ;  /* 0x0000002506057291 */ /* 0x000fe2000f8e18ff */
[----:B-1----:R-:W-:Y:S01]  /*2a30*/  PRMT R0, RZ, 0x654, R5 ;  /* 0x00000654ff007816 */ /* 0x002fe20000000005 */
[----:B------:R-:W-:Y:S01]  /*2a40*/  @!P2 IMAD.MOV.U32 R4, RZ, RZ, 0x10 ;  /* 0x00000010ff04a424 */ /* 0x000fe200078e00ff */
[----:B------:R-:W-:Y:S01]  /*2a50*/  SHF.L.U32 R5, R12, 0x1f, RZ ;  /* 0x0000001f0c057819 */ /* 0x000fe200000006ff */
[----:B------:R-:W-:Y:S01]  /*2a60*/  UIADD3 UR4, UPT, UPT, UR5, 0xd0, URZ ;  /* 0x000000d005047890 */ /* 0x000fe2000fffe0ff */
[----:B------:R1:W-:Y:S05]  /*2a70*/  SYNCS.ARRIVE.TRANS64.RED.A1T0 RZ, [R0+URZ], RZ ;  /* 0x000000ff00ff79a7 */ /* 0x0003ea00081004ff */
[----:B------:R-:W-:Y:S01]  /*2a80*/  IMAD.U32 R6, RZ, RZ, UR4 ;  /* 0x00000004ff067e24 */ /* 0x000fe2000f8e00ff */
[----:B------:R-:W2:Y:S04]  /*2a90*/  SYNCS.PHASECHK.TRANS64.TRYWAIT P0, [UR5+0xe0], R5 ;  /* 0x0000e005ff0075a7 */ /* 0x000ea80008001105 */
[----:B------:R-:W-:Y:S01]  /*2aa0*/  PRMT R6, R2, 0x654, R6 ;  /* 0x0000065402067816 */ /* 0x000fe20000000006 */
[----:B-12---:R-:W-:Y:S06]  /*2ab0*/  @!P0 BRA `(.L_x_49) ;  /* 0x0000004000908947 */ /* 0x006fec0003800000 */
.L_x_133:
[----:B------:R-:W-:Y:S01]  /*2ac0*/  ULEA UR4, UR6, UR37, 0x4 ;  /* 0x0000002506047291 */ /* 0x000fe2000f8e20ff */
[----:B------:R-:W-:Y:S01]  /*2ad0*/  SEL R3, R6, R3, !P2 ;  /* 0x0000000306037207 */ /* 0x000fe20005000000 */
[----:B------:R-:W-:Y:S01]  /*2ae0*/  UIADD3 UR5, UPT, UPT, UR5, 0xd0, URZ ;  /* 0x000000d005057890 */ /* 0x000fe2000fffe0ff */
[----:B-1----:R-:W-:Y:S01]  /*2af0*/  LEA R0, R11, UR37, 0x3 ;  /* 0x000000250b007c11 */ /* 0x002fe2000f8e18ff */
[----:B------:R-:W-:Y:S01]  /*2b00*/  UIADD3 UR4, UPT, UPT, UR4, 0x160, URZ ;  /* 0x0000016004047890 */ /* 0x000fe2000fffe0ff */
[----:B------:R1:W-:Y:S01]  /*2b10*/  @!P2 SYNCS.ARRIVE.TRANS64.RED RZ, [R3+URZ], R4 ;  /* 0x0000000403ffa9a7 */ /* 0x0003e200080004ff */
[----:B------:R-:W-:Y:S01]  /*2b20*/  UIADD3 UR6, UPT, UPT, UR6, 0x1, URZ ;  /* 0x0000000106067890 */ /* 0x000fe2000fffe0ff */
[----:B------:R-:W-:-:S03]  /*2b30*/  VIADD R8, R8, 0x1 ;  /* 0x0000000108087836 */ /* 0x000fc60000000000 */
[----:B------:R-:W-:Y:S02]  /*2b40*/  UISETP.NE.AND UP0, UPT, UR6, 0x2, UPT ;  /* 0x000000020600788c */ /* 0x000fe4000bf05270 */
[----:B------:R-:W-:Y:S01]  /*2b50*/  ISETP.NE.AND P0, PT, R8, 0x2, PT ;  /* 0x000000020800780c */ /* 0x000fe20003f05270 */
[----:B------:R-:W-:Y:S06]  /*2b60*/  UGETNEXTWORKID.BROADCAST [UR4], [UR5] ;  /* 0x00000000040073ca */ /* 0x000fec0008000100 */
[----:B------:R-:W-:Y:S02]  /*2b70*/  USEL UR4, URZ, 0x1, UP0 ;  /* 0x00000001ff047887 */ /* 0x000fe40008000000 */
[----:B------:R-:W-:-:S04]  /*2b80*/  USEL UR6, UR6, URZ, UP0 ;  /* 0x000000ff06067287 */ /* 0x000fc80008000000 */
[----:B------:R-:W-:Y:S02]  /*2b90*/  LOP3.LUT R12, R12, UR4, RZ, 0x3c, !PT ;  /* 0x000000040c0c7c12 */ /* 0x000fe4000f8e3cff */
[----:B-1----:R-:W-:-:S04]  /*2ba0*/  SHF.L.U32 R4, R10, 0x1f, RZ ;  /* 0x0000001f0a047819 */ /* 0x002fc800000006ff */
[----:B------:R-:W1:Y:S02]  /*2bb0*/  SYNCS.PHASECHK.TRANS64.TRYWAIT P1, [R0+URZ+0xd0], R4 ;  /* 0x0000d004000075a7 */ /* 0x000e6400080211ff */
[----:B-1----:R-:W-:Y:S05]  /*2bc0*/  @!P1 BRA `(.L_x_50) ;  /* 0x0000004000649947 */ /* 0x002fea0003800000 */
.L_x_134:
[C---:B-1----:R-:W-:Y:S01]  /*2bd0*/  LEA R4, R11.reuse, UR37, 0x4 ;  /* 0x000000250b047c11 */ /* 0x042fe2000f8e20ff */
[----:B------:R-:W-:Y:S01]  /*2be0*/  VIADD R0, R0, 0xe0 ;  /* 0x000000e000007836 */ /* 0x000fe20000000000 */
[----:B------:R-:W-:Y:S01]  /*2bf0*/  SEL R8, R8, RZ, P0 ;  /* 0x000000ff08087207 */ /* 0x000fe20000000000 */
[----:B------:R-:W-:-:S03]  /*2c00*/  VIADD R11, R11, 0x1 ;  /* 0x000000010b0b7836 */ /* 0x000fc60000000000 */
[----:B------:R-:W1:Y:S01]  /*2c10*/  LDS.128 R4, [R4+0x160] ;  /* 0x0001600004047984 */ /* 0x000e620000000c00 */
[----:B------:R-:W-:Y:S02]  /*2c20*/  PRMT R0, RZ, 0x654, R0 ;  /* 0x00000654ff007816 */ /* 0x000fe40000000000 */
[C---:B------:R-:W-:Y:S01]  /*2c30*/  ISETP.NE.AND P1, PT, R11.reuse, 0x2, PT ;  /* 0x000000020b00780c */ /* 0x040fe20003f25270 */
[----:B------:R-:W-:Y:S01]  /*2c40*/  @!PT LDS RZ, [RZ] ;  /* 0x00000000fffff984 */ /* 0x000fe20000000800 */
[----:B------:R-:W-:Y:S01]  /*2c50*/  @!PT LDS RZ, [RZ] ;  /* 0x00000000fffff984 */ /* 0x000fe20000000800 */
[----:B------:R-:W-:Y:S01]  /*2c60*/  @!PT LDS RZ, [RZ] ;  /* 0x00000000fffff984 */ /* 0x000fe20000000800 */
[----:B------:R-:W-:Y:S01]  /*2c70*/  @!PT LDS RZ, [RZ] ;  /* 0x00000000fffff984 */ /* 0x000fe20000000800 */
[----:B------:R2:W-:Y:S06]  /*2c80*/  MEMBAR.ALL.CTA ;  /* 0x0000000000007992 */ /* 0x0005ec0000008000 */
[----:B--2---:R-:W2:Y:S01]  /*2c90*/  FENCE.VIEW.ASYNC.S ;  /* 0x00000000000073c6 */ /* 0x004ea20000000000 */
[----:B------:R-:W-:Y:S01]  /*2ca0*/  SEL R11, R11, RZ, P1 ;  /* 0x000000ff0b0b7207 */ /* 0x000fe20000800000 */
[----:B--2---:R2:W-:Y:S01]  /*2cb0*/  SYNCS.ARRIVE.TRANS64.RED.A1T0 RZ, [R0+URZ], RZ ;  /* 0x000000ff00ff79a7 */ /* 0x0045e200081004ff */
[----:B-1----:R-:W-:-:S02]  /*2cc0*/  LOP3.LUT P3, RZ, R6, 0x1, RZ, 0xc0, !PT ;  /* 0x0000000106ff7812 */ /* 0x002fc4000786c0ff */
[----:B------:R-:W-:-:S04]  /*2cd0*/  SEL R4, RZ, 0x1, P1 ;  /* 0x00000001ff047807 */ /* 0x000fc80000800000 */
[----:B------:R-:W-:Y:S02]  /*2ce0*/  LOP3.LUT R10, R10, R4, RZ, 0x3c, !PT ;  /* 0x000000040a0a7212 */ /* 0x000fe400078e3cff */
[----:B--2---:R-:W-:-:S04]  /*2cf0*/  SEL R0, RZ, 0x1, P0 ;  /* 0x00000001ff007807 */ /* 0x004fc80000000000 */
[----:B------:R-:W-:Y:S01]  /*2d00*/  LOP3.LUT R9, R9, R0, RZ, 0x3c, !PT ;  /* 0x0000000009097212 */ /* 0x000fe200078e3cff */
[----:B------:R-:W-:Y:S06]  /*2d10*/  @P3 BRA `(.L_x_51) ;  /* 0xfffffffc002c3947 */ /* 0x000fec000383ffff */
[----:B------:R-:W-:Y:S01]  /*2d20*/  ULEA UR5, UR6, UR37, 0x3 ;  /* 0x0000002506057291 */ /* 0x000fe2000f8e18ff */
[----:B------:R-:W-:-:S08]  /*2d30*/  SHF.L.U32 R2, R12, 0x1f, RZ ;  /* 0x0000001f0c027819 */ /* 0x000fd000000006ff */
[----:B------:R-:W1:Y:S02]  /*2d40*/  SYNCS.PHASECHK.TRANS64 P0, [UR5+0xe0], R2 ;  /* 0x0000e002ff0075a7 */ /* 0x000e640008001005 */
[----:B-1----:R-:W-:Y:S05]  /*2d50*/  @P0 BRA `(.L_x_52) ;  /* 0x0000000000080947 */ /* 0x002fea0003800000 */
[----:B------:R-:W1:Y:S02]  /*2d60*/  SYNCS.PHASECHK.TRANS64.TRYWAIT P0, [UR5+0xe0], R2 ;  /* 0x0000e002ff0075a7 */ /* 0x000e640008001105 */
[----:B-1----:R-:W-:Y:S05]  /*2d70*/  @!P0 BRA `(.L_x_53) ;  /* 0x00000040000c8947 */ /* 0x002fea0003800000 */
.L_x_52:
[----:B------:R-:W-:-:S04]  /*2d80*/  UIADD3 UR4, UPT, UPT, UR6, 0x1, URZ ;  /* 0x0000000106047890 */ /* 0x000fc8000fffe0ff */
[----:B------:R-:W-:-:S04]  /*2d90*/  UISETP.NE.AND UP0, UPT, UR4, 0x2, UPT ;  /* 0x000000020400788c */ /* 0x000fc8000bf05270 */
[----:B------:R-:W-:Y:S02]  /*2da0*/  USEL UR7, URZ, 0x1, UP0 ;  /* 0x00000001ff077887 */ /* 0x000fe40008000000 */
[----:B------:R-:W-:-:S04]  /*2db0*/  USEL UR4, UR4, URZ, UP0 ;  /* 0x000000ff04047287 */ /* 0x000fc80008000000 */
[----:B------:R-:W-:Y:S01]  /*2dc0*/  ULEA UR4, UR4, UR37, 0x3 ;  /* 0x0000002504047291 */ /* 0x000fe2000f8e18ff */
[----:B-1----:R-:W-:-:S04]  /*2dd0*/  LOP3.LUT R2, R12, UR7, RZ, 0x3c, !PT ;  /* 0x000000070c027c12 */ /* 0x002fc8000f8e3cff */
[----:B------:R-:W-:-:S04]  /*2de0*/  SHF.L.U32 R0, R2, 0x1f, RZ ;  /* 0x0000001f02007819 */ /* 0x000fc800000006ff */
[----:B------:R-:W1:Y:S02]  /*2df0*/  SYNCS.PHASECHK.TRANS64 P0, [UR4+0xe0], R0 ;  /* 0x0000e000ff0075a7 */ /* 0x000e640008001004 */
[----:B-1----:R-:W-:Y:S05]  /*2e00*/  @P0 EXIT ;  /* 0x000000000000094d */ /* 0x002fea0003800000 */
[----:B------:R-:W-:Y:S02]  /*2e10*/  SHF.L.U32 R2, R2, 0x1f, RZ ;  /* 0x0000001f02027819 */ /* 0x000fe400000006ff */
[----:B------:R-:W-:-:S07]  /*2e20*/  MOV R0, UR4 ;  /* 0x0000000400007c02 */ /* 0x000fce0008000f00 */
.L_x_54:
[----:B-1----:R1:W2:Y:S02]  /*2e30*/  SYNCS.PHASECHK.TRANS64.TRYWAIT P0, [R0+URZ+0xe0], R2 ;  /* 0x0000e002000075a7 */ /* 0x0022a400080011ff */
[----:B--2---:R-:W-:Y:S05]  /*2e40*/  @!P0 NANOSLEEP.SYNCS 0x989680 ;  /* 0x009896800000895d */ /* 0x004fea0003900000 */
[----:B------:R-:W2:Y:S02]  /*2e50*/  @!P0 SYNCS.PHASECHK.TRANS64 P0, [R0+URZ+0xe0], R2 ;  /* 0x0000e002000085a7 */ /* 0x000ea400080010ff */
[----:B--2---:R-:W-:Y:S05]  /*2e60*/  @P0 EXIT ;  /* 0x000000000000094d */ /* 0x004fea0003800000 */
[----:B------:R-:W-:Y:S05]  /*2e70*/  BRA `(.L_x_54) ;  /* 0xfffffffc00ec7947 */ /* 0x000fea000383ffff */
.L_x_47:
[----:B------:R-:W-:-:S09]  /*2e80*/  UISETP.NE.AND UP1, UPT, UR8, URZ, UPT ;  /* 0x000000ff0800728c */ /* 0x000fd2000bf25270 */
[----:B------:R-:W-:Y:S05]  /*2e90*/  BRA.U UP1, `(.L_x_55) ;  /* 0x0000000d01b47547 */ /* 0x000fea000b800000 */
[----:B------:R-:W-:Y:S01]  /*2ea0*/  UMOV UR4, 0x40 ;  /* 0x0000004000047882 */ /* 0x000fe20000000000 */
[----:B------:R-:W-:Y:S01]  /*2eb0*/  NOP ;  /* 0x0000000000007918 */ /* 0x000fe20000000000 */
[----:B------:R-:W-:Y:S01]  /*2ec0*/  ULEA UR4, UR37, UR4, 0x18 ;  /* 0x0000000425047291 */ /* 0x000fe2000f8ec0ff */
[----:B------:R-:W-:Y:S02]  /*2ed0*/  UMOV UR5, 0x400 ;  /* 0x0000040000057882 */ /* 0x000fe40000000000 */
[----:B------:R-:W-:-:S06]  /*2ee0*/  ULEA UR37, UR37, UR5, 0x18 ;  /* 0x0000000525257291 */ /* 0x000fcc000f8ec0ff */
[----:B------:R-:W1:Y:S02]  /*2ef0*/  LDS.U8 R0, [UR4+0x1c] ;  /* 0x00001c04ff007984 */ /* 0x000e640008000000 */
[----:B-1----:R-:W-:-:S13]  /*2f00*/  ISETP.NE.AND P0, PT, R0, RZ, PT ;  /* 0x000000ff0000720c */ /* 0x002fda0003f05270 */
[----:B------:R-:W-:Y:S05]  /*2f10*/  @P0 BRA `(.L_x_56) ;  /* 0x0000000000580947 */ /* 0x000fea0003800000 */
[----:B------:R-:W-:-:S13]  /*2f20*/  ELECT P0, URZ, PT ;  /* 0x0000000000ff782f */ /* 0x000fda0003800000 */
[----:B------:R-:W-:Y:S05]  /*2f30*/  @!P0 BRA `(.L_x_57) ;  /* 0x0000000000608947 */ /* 0x000fea0003800000 */
[----:B------:R-:W-:Y:S01]  /*2f40*/  UMOV UR5, 0x10 ;  /* 0x0000001000057882 */ /* 0x000fe20000000000 */
[----:B------:R-:W-:Y:S01]  /*2f50*/  HFMA2 R0, -RZ, RZ, 0, 5.9604644775390625e-08 ;  /* 0x00000001ff007431 */ /* 0x000fe200000001ff */
[----:B------:R-:W-:-:S03]  /*2f60*/  MOV R2, 0xffff ;  /* 0x0000ffff00027802 */ /* 0x000fc60000000f00 */
[----:B------:R-:W-:Y:S04]  /*2f70*/  DEPBAR.LE SB1, 0x36 ;  /* 0x00009d800000791a */ /* 0x000fe80000000000 */
[----:B------:R-:W1:Y:S02]  /*2f80*/  UTCATOMSWS.FIND_AND_SET.ALIGN UP0, UR5, UR5 ;  /* 0x00000005000575e3 */ /* 0x000e640008000800 */
[----:B-1----:R-:W-:Y:S01]  /*2f90*/  MOV R3, UR5 ;  /* 0x0000000500037c02 */ /* 0x002fe20008000f00 */
[----:B------:R-:W-:Y:S06]  /*2fa0*/  BRA.U UP0, `(.L_x_58) ;  /* 0x0000000100187547 */ /* 0x000fec000b800000 */
.L_x_59:
[----:B------:R-:W-:Y:S05]  /*2fb0*/  NANOSLEEP 0x64 ;  /* 0x000000640000795d */ /* 0x000fea0003800000 */
[----:B------:R-:W-:-:S05]  /*2fc0*/  UMOV UR5, 0x10 ;  /* 0x0000001000057882 */ /* 0x000fca0000000000 */
[----:B------:R-:W-:Y:S04]  /*2fd0*/  DEPBAR.LE SB1, 0x36 ;  /* 0x00009d800000791a */ /* 0x000fe80000000000 */
[----:B------:R-:W1:Y:S02]  /*2fe0*/  UTCATOMSWS.FIND_AND_SET.ALIGN UP0, UR5, UR5 ;  /* 0x00000005000575e3 */ /* 0x000e640008000800 */
[----:B-1----:R-:W-:Y:S01]  /*2ff0*/  MOV R3, UR5 ;  /* 0x0000000500037c02 */ /* 0x002fe20008000f00 */
[----:B------:R-:W-:Y:S05]  /*3000*/  BRA.U !UP0, `(.L_x_59) ;  /* 0xfffffffd08e87547 */ /* 0x000fea000b83ffff */
.L_x_58:
[-C--:B------:R-:W-:Y:S02]  /*3010*/  SHF.L.U32 R2, R2, R3.reuse, RZ ;  /* 0x0000000302027219 */ /* 0x080fe400000006ff */
[----:B------:R-:W-:Y:S01]  /*3020*/  SHF.L.U32 R0, R0, R3, RZ ;  /* 0x0000000300007219 */ /* 0x000fe200000006ff */
[----:B------:R-:W-:Y:S02]  /*3030*/  IMAD.SHL.U32 R3, R3, 0x20, RZ ;  /* 0x0000002003037824 */ /* 0x000fe400078e00ff */
[----:B------:R1:W-:Y:S04]  /*3040*/  ATOMS.OR RZ, [UR4+0x14], R2 ;  /* 0x00001402ffff798c */ /* 0x0003e8000b000004 */
[----:B------:R1:W-:Y:S04]  /*3050*/  ATOMS.OR RZ, [UR4+0x18], R0 ;  /* 0x00001800ffff798c */ /* 0x0003e8000b000004 */
[----:B------:R1:W-:Y:S01]  /*3060*/  STS [UR37+0x180], R3 ;  /* 0x00018003ff007988 */ /* 0x0003e20008000825 */
[----:B------:R-:W-:Y:S05]  /*3070*/  BRA `(.L_x_57) ;  /* 0x0000000000107947 */ /* 0x000fea0003800000 */
.L_x_56:
[----:B------:R-:W-:Y:S02]  /*3080*/  MOV R0, 0xffffffff ;  /* 0xffffffff00007802 */ /* 0x000fe40000000f00 */
[----:B------:R-:W-:-:S03]  /*3090*/  MOV R2, 0x30c0 ;  /* 0x000030c000027802 */ /* 0x000fc60000000f00 */
[----:B------:R1:W-:Y:S04]  /*30a0*/  STS [UR37+0x180], R0 ;  /* 0x00018000ff007988 */ /* 0x0003e80008000825 */
[----:B-1-3-5:R-:W-:Y:S05]  /*30b0*/  CALL.REL.NOINC `($__internal_1_$__cuda_sm10x_tcgen05_guardrail_trap_phase_invalid_during_alloc) ;  /* 0x00000040009c7944 */ /* 0x02afea0003c00000 */
.L_x_57:
[----:B------:R-:W-:Y:S05]  /*30c0*/  WARPSYNC.ALL ;  /* 0x0000000000007948 */ /* 0x000fea0003800000 */
[----:B------:R-:W2:Y:S01]  /*30d0*/  S2UR UR5, SR_CgaCtaId ;  /* 0x00000000000579c3 */ /* 0x000ea20000008800 */
[----:B------:R-:W-:Y:S01]  /*30e0*/  UMOV UR4, 0x400 ;  /* 0x0000040000047882 */ /* 0x000fe20000000000 */
[----:B------:R-:W-:-:S06]  /*30f0*/  NOP ;  /* 0x0000000000007918 */ /* 0x000fcc0000000000 */
[----:B------:R-:W-:Y:S06]  /*3100*/  BAR.ARV 0x6, 0xa0 ;  /* 0x0182800000007b1d */ /* 0x000fec0000002000 */
[----:B------:R-:W4:Y:S01]  /*3110*/  LDCU UR7, c[0x0][0x38c] ;  /* 0x00007180ff0777ac */ /* 0x000f220008000800 */
[----:B------:R-:W-:Y:S01]  /*3120*/  IMAD.MOV.U32 R11, RZ, RZ, 0x1 ;  /* 0x00000001ff0b7424 */ /* 0x000fe200078e00ff */
[----:B------:R-:W-:Y:S01]  /*3130*/  CS2R R8, SRZ ;  /* 0x0000000000087805 */ /* 0x000fe2000001ff00 */
[----:B------:R-:W-:Y:S01]  /*3140*/  IMAD.MOV.U32 R10, RZ, RZ, RZ ;  /* 0x000000ffff0a7224 */ /* 0x000fe200078e00ff */
[----:B------:R-:W3:Y:S01]  /*3150*/  LDCU UR6, c[0x0][0x38c] ;  /* 0x00007180ff0677ac */ /* 0x000ee20008000800 */
[----:B------:R-:W-:Y:S01]  /*3160*/  UMOV UR15, URZ ;  /* 0x000000ff000f7c82 */ /* 0x000fe20008000000 */
[----:B------:R-:W-:Y:S01]  /*3170*/  UMOV UR14, URZ ;  /* 0x000000ff000e7c82 */ /* 0x000fe20008000000 */
[----:B--2---:R-:W-:Y:S01]  /*3180*/  ULEA UR5, UR5, UR4, 0x18 ;  /* 0x0000000405057291 */ /* 0x004fe2000f8ec0ff */
[----:B------:R-:W-:Y:S01]  /*3190*/  UMOV UR24, 0x0 ;  /* 0x0000000000187882 */ /* 0x000fe20000000000 */
[----:B------:R-:W-:-:S02]  /*31a0*/  UMOV UR25, 0x8080010 ;  /* 0x0808001000197882 */ /* 0x000fc40000000000 */
[----:B------:R-:W-:Y:S02]  /*31b0*/  UIADD3 UR10, UPT, UPT, UR5, 0x4400, URZ ;  /* 0x00004400050a7890 */ /* 0x000fe4000fffe0ff */
[----:B------:R-:W-:Y:S02]  /*31c0*/  UIADD3 UR11, UPT, UPT, UR5, 0x2c400, URZ ;  /* 0x0002c400050b7890 */ /* 0x000fe4000fffe0ff */
[----:B----4-:R-:W-:Y:S01]  /*31d0*/  UIADD3 UR7, UPT, UPT, UR7, 0x3f, URZ ;  /* 0x0000003f07077890 */ /* 0x010fe2000fffe0ff */
[----:B-1----:R-:W1:Y:S01]  /*31e0*/  LDS R0, [UR5+0x180] ;  /* 0x00018005ff007984 */ /* 0x002e620008000800 */
[----:B------:R-:W-:Y:S02]  /*31f0*/  USHF.R.U32.HI UR10, URZ, 0x4, UR10 ;  /* 0x00000004ff0a7899 */ /* 0x000fe4000801160a */
[----:B------:R-:W-:Y:S02]  /*3200*/  USHF.R.S32.HI UR4, URZ, 0x1f, UR7 ;  /* 0x0000001fff047899 */ /* 0x000fe40008011407 */
[----:B------:R-:W-:-:S02]  /*3210*/  USHF.R.U32.HI UR11, URZ, 0x4, UR11 ;  /* 0x00000004ff0b7899 */ /* 0x000fc4000801160b */
[----:B------:R-:W-:Y:S02]  /*3220*/  ULEA.HI UR4, UR4, UR7, URZ, 0x6 ;  /* 0x0000000704047291 */ /* 0x000fe4000f8f30ff */
[----:B------:R-:W-:Y:S02]  /*3230*/  ULOP3.LUT UR10, UR10, 0x3fff, URZ, 0xc0, !UPT ;  /* 0x00003fff0a0a7892 */ /* 0x000fe4000f8ec0ff */
[----:B------:R-:W-:Y:S02]  /*3240*/  USHF.R.S32.HI UR4, URZ, 0x6, UR4 ;  /* 0x00000006ff047899 */ /* 0x000fe40008011404 */
[----:B------:R-:W-:Y:S02]  /*3250*/  ULOP3.LUT UR11, UR11, 0x3fff, URZ, 0xc0, !UPT ;  /* 0x00003fff0b0b7892 */ /* 0x000fe4000f8ec0ff */
[----:B------:R-:W-:Y:S01]  /*3260*/  UISETP.LT.AND UP0, UPT, UR4, 0x1, UPT ;  /* 0x000000010400788c */ /* 0x000fe2000bf01270 */
[----:B------:R-:W-:Y:S01]  /*3270*/  UMOV UR22, 0x0 ;  /* 0x0000000000167882 */ /* 0x000fe20000000000 */
[----:B------:R-:W-:-:S02]  /*3280*/  UMOV UR23, 0x8080010 ;  /* 0x0808001000177882 */ /* 0x000fc40000000000 */
[----:B------:R-:W-:Y:S02]  /*3290*/  USEL UR9, UR4, 0x1, !UP0 ;  /* 0x0000000104097887 */ /* 0x000fe4000c000000 */
[----:B------:R-:W-:Y:S02]  /*32a0*/  ULOP3.LUT UR10, UR10, 0x10000, URZ, 0xfc, !UPT ;  /* 0x000100000a0a7892 */ /* 0x000fe4000f8efcff */
[----:B------:R-:W-:Y:S02]  /*32b0*/  ULOP3.LUT UR11, UR11, 0x10000, URZ, 0xfc, !UPT ;  /* 0x000100000b0b7892 */ /* 0x000fe4000f8efcff */
[----:B------:R-:W-:Y:S02]  /*32c0*/  UIADD3 UR9, UPT, UPT, -UR9, URZ, URZ ;  /* 0x000000ff09097290 */ /* 0x000fe4000fffe1ff */
[----:B---3--:R-:W-:Y:S01]  /*32d0*/  UISETP.GE.AND UP3, UPT, UR6, 0x1, UPT ;  /* 0x000000010600788c */ /* 0x008fe2000bf66270 */
[----:B------:R-:W-:Y:S01]  /*32e0*/  UMOV UR20, 0x0 ;  /* 0x0000000000147882 */ /* 0x000fe20000000000 */
[----:B------:R-:W-:Y:S01]  /*32f0*/  UMOV UR21, 0x8080010 ;  /* 0x0808001000157882 */ /* 0x000fe20000000000 */
[----:B------:R-:W-:Y:S01]  /*3300*/  UMOV UR18, 0x0 ;  /* 0x0000000000127882 */ /* 0x000fe20000000000 */
[----:B------:R-:W-:Y:S01]  /*3310*/  UMOV UR19, 0x8080010 ;  /* 0x0808001000137882 */ /* 0x000fe20000000000 */
[----:B-1----:R-:W-:-:S15]  /*3320*/  R2UR UR16, R0 ;  /* 0x00000000001072ca */ /* 0x002fde00000e0000 */
.L_x_66:
[----:B------:R-:W-:Y:S02]  /*3330*/  LEA R0, R10, UR5, 0x3 ;  /* 0x000000050a007c11 */ /* 0x000fe4000f8e18ff */
[----:B------:R-:W-:Y:S02]  /*3340*/  SHF.L.U32 R2, R9, 0x1f, RZ ;  /* 0x0000001f09027819 */ /* 0x000fe400000006ff */
[----:B------:R-:W-:Y:S01]  /*3350*/  PLOP3.LUT P0, PT, PT, PT, UP3, 0x80, 0x8 ;  /* 0x000000000008781c */ /* 0x000fe20003f0f038 */
[----:B------:R-:W-:Y:S01]  /*3360*/  VIADD R3, R0, 0xe0 ;  /* 0x000000e000037836 */ /* 0x000fe20000000000 */
[----:B-1----:R-:W1:Y:S02]  /*3370*/  SYNCS.PHASECHK.TRANS64.TRYWAIT P1, [R0+URZ+0xd0], R2 ;  /* 0x0000d002000075a7 */ /* 0x002e6400080211ff */
[----:B-1-3--:R-:W-:Y:S09]  /*3380*/  @!P1 BRA `(.L_x_60) ;  /* 0x0000003800a09947 */ /* 0x00aff20003800000 */
.L_x_136:
[----:B------:R-:W-:Y:S01]  /*3390*/  LEA R4, R10, UR5, 0x4 ;  /* 0x000000050a047c11 */ /* 0x000fe2000f8e20ff */
[----:B------:R-:W-:Y:S01]  /*33a0*/  @UP3 ULEA UR6, UR14, UR5, 0x3 ;  /* 0x000000050e063291 */ /* 0x000fe2000f8e18ff */
[----:B------:R-:W-:Y:S01]  /*33b0*/  PLOP3.LUT P2, PT, PT, PT, PT, 0x80, 0x8 ;  /* 0x000000000008781c */ /* 0x000fe20003f4f070 */
[----:B------:R-:W-:Y:S01]  /*33c0*/  ULEA UR7, UR15, UR5, 0x3 ;  /* 0x000000050f077291 */ /* 0x000fe2000f8e18ff */
[----:B------:R-:W-:Y:S01]  /*33d0*/  PRMT R3, RZ, 0x654, R3 ;  /* 0x00000654ff037816 */ /* 0x000fe20000000003 */
[----:B------:R-:W-:Y:S01]  /*33e0*/  ULEA UR8, UR15, UR16, 0x5 ;  /* 0x000000100f087291 */ /* 0x000fe2000f8e28ff */
[----:B------:R-:W2:Y:S01]  /*33f0*/  LDS.128 R4, [R4+0x160] ;  /* 0x0001600004047984 */ /* 0x000ea20000000c00 */
[----:B-1----:R-:W-:Y:S02]  /*3400*/  @P0 SHF.L.U32 R2, R8, 0x1f, RZ ;  /* 0x0000001f08020819 */ /* 0x002fe400000006ff */
[----:B------:R-:W-:Y:S01]  /*3410*/  SHF.L.U32 R0, R11, 0x1f, RZ ;  /* 0x0000001f0b007819 */ /* 0x000fe200000006ff */
[----:B------:R-:W-:Y:S01]  /*3420*/  @!PT LDS RZ, [RZ] ;  /* 0x00000000fffff984 */ /* 0x000fe20000000800 */
[----:B------:R-:W-:Y:S01]  /*3430*/  @!PT LDS RZ, [RZ] ;  /* 0x00000000fffff984 */ /* 0x000fe20000000800 */
[----:B------:R-:W-:Y:S01]  /*3440*/  @!PT LDS RZ, [RZ] ;  /* 0x00000000fffff984 */ /* 0x000fe20000000800 */
[----:B------:R-:W-:Y:S01]  /*3450*/  @!PT LDS RZ, [RZ] ;  /* 0x00000000fffff984 */ /* 0x000fe20000000800 */
[----:B------:R1:W-:Y:S06]  /*3460*/  MEMBAR.ALL.CTA ;  /* 0x0000000000007992 */ /* 0x0003ec0000008000 */
[----:B-1----:R-:W1:Y:S02]  /*3470*/  FENCE.VIEW.ASYNC.S ;  /* 0x00000000000073c6 */ /* 0x002e640000000000 */
[----:B-1----:R1:W-:Y:S01]  /*3480*/  SYNCS.ARRIVE.TRANS64.RED.A1T0 RZ, [R3+URZ], RZ ;  /* 0x000000ff03ff79a7 */ /* 0x0023e200081004ff */
[----:B------:R1:W3:Y:S01]  /*3490*/  @P0 SYNCS.PHASECHK.TRANS64.TRYWAIT P2, [UR6], R2 ;  /* 0x00000002ff0005a7 */ /* 0x0002e20008041106 */
[----:B--2---:R-:W-:Y:S01]  /*34a0*/  LOP3.LUT P1, RZ, R6, 0x1, RZ, 0xc0, !PT ;  /* 0x0000000106ff7812 */ /* 0x004fe2000782c0ff */
[----:B------:R-:W2:Y:S02]  /*34b0*/  SYNCS.PHASECHK.TRANS64.TRYWAIT P0, [UR7+0x110], R0 ;  /* 0x00011000ff0075a7 */ /* 0x000ea40008001107 */
[----:B-123--:R-:W-:Y:S10]  /*34c0*/  @!P0 BRA `(.L_x_61) ;  /* 0x0000003800648947 */ /* 0x00eff40003800000 */
.L_x_138:
[----:B------:R-:W-:Y:S01]  /*34d0*/  IADD3 R10, PT, PT, R10, 0x1, RZ ;  /* 0x000000010a0a7810 */ /* 0x000fe20007ffe0ff */
[----:B------:R-:W-:Y:S06]  /*34e0*/  BRA.U !UP3, `(.L_x_62) ;  /* 0x000000010bc07547 */ /* 0x000fec000b800000 */
[----:B------:R-:W-:Y:S01]  /*34f0*/  UPLOP3.LUT UP4, UPT, UPT, UPT, UPT, 0x40, 0x4 ;  /* 0x000000000004789c */ /* 0x000fe20003f8e870 */
[----:B------:R-:W-:Y:S01]  /*3500*/  UMOV UR13, UR9 ;  /* 0x00000009000d7c82 */ /* 0x000fe20008000000 */
[----:B------:R-:W-:Y:S01]  /*3510*/  UMOV UR12, UR4 ;  /* 0x00000004000c7c82 */ /* 0x000fe20008000000 */
[----:B------:R-:W-:-:S08]  /*3520*/  UMOV UR17, UR14 ;  /* 0x0000000e00117c82 */ /* 0x000fd00008000000 */
.L_x_65:
[----:B------:R-:W-:Y:S02]  /*3530*/  UIADD3 UR13, UPT, UPT, UR13, 0x1, URZ ;  /* 0x000000010d0d7890 */ /* 0x000fe4000fffe0ff */
[----:B--2---:R-:W-:Y:S02]  /*3540*/  ULEA UR6, UR17, UR5, 0x3 ;  /* 0x0000000511067291 */ /* 0x004fe4000f8e18ff */
[----:B------:R-:W-:Y:S01]  /*3550*/  UISETP.NE.AND UP0, UPT, UR13, URZ, UPT ;  /* 0x000000ff0d00728c */ /* 0x000fe2000bf05270 */
[----:B---3--:R-:W-:Y:S10]  /*3560*/  @P2 BRA `(.L_x_63) ;  /* 0x00000000000c2947 */ /* 0x008ff40003800000 */
[----:B-1----:R-:W-:Y:S04]  /*3570*/  SHF.L.U32 R2, R8, 0x1f, RZ ;  /* 0x0000001f08027819 */ /* 0x002fe800000006ff */
[----:B------:R-:W1:Y:S02]  /*3580*/  SYNCS.PHASECHK.TRANS64.TRYWAIT P0, [UR6], R2 ;  /* 0x00000002ff0075a7 */ /* 0x000e640008001106 */
[----:B-1----:R-:W-:Y:S05]  /*3590*/  @!P0 BRA `(.L_x_64) ;  /* 0x0000003800488947 */ /* 0x002fea0003800000 */
.L_x_63:
[----:B------:R-:W-:Y:S01]  /*35a0*/  UISETP.NE.AND UP1, UPT, UR12, 0x1, UPT ;  /* 0x000000010c00788c */ /* 0x000fe2000bf25270 */
[----:B------:R-:W-:Y:S01]  /*35b0*/  PLOP3.LUT P2, PT, PT, PT, PT, 0x80, 0x8 ;  /* 0x000000000008781c */ /* 0x000fe20003f4f070 */
[----:B------:R-:W-:Y:S02]  /*35c0*/  UIADD3 UR14, UPT, UPT, UR17, 0x1, URZ ;  /* 0x00000001110e7890 */ /* 0x000fe4000fffe0ff */
[----:B------:R-:W-:Y:S02]  /*35d0*/  ULEA UR28, UR17, UR11, 0x8 ;  /* 0x0000000b111c7291 */ /* 0x000fe4000f8e40ff */
[----:B------:R-:W-:Y:S01]  /*35e0*/  UISETP.NE.AND UP2, UPT, UR14, 0xa, UPT ;  /* 0x0000000a0e00788c */ /* 0x000fe2000bf45270 */
[----:B------:R-:W-:Y:S01]  /*35f0*/  PLOP3.LUT P0, PT, PT, PT, UP1, 0x80, 0x8 ;  /* 0x000000000008781c */ /* 0x000fe20003f0f018 */
[----:B------:R-:W-:Y:S02]  /*3600*/  UIADD3 UR40, UPT, UPT, UR28, 0x2, URZ ;  /* 0x000000021c287890 */ /* 0x000fe4000fffe0ff */
[----:B------:R-:W-:Y:S02]  /*3610*/  USEL UR27, URZ, 0x1, UP2 ;  /* 0x00000001ff1b7887 */ /* 0x000fe40009000000 */
[----:B------:R-:W-:Y:S02]  /*3620*/  USEL UR14, UR14, URZ, UP2 ;  /* 0x000000ff0e0e7287 */ /* 0x000fe40009000000 */
[----:B------:R-:W-:Y:S02]  /*3630*/  UIADD3 UR36, UPT, UPT, UR28, 0x4, URZ ;  /* 0x000000041c247890 */ /* 0x000fe4000fffe0ff */
[----:B------:R-:W-:Y:S01]  /*3640*/  @UP1 ULEA UR26, UR14, UR5, 0x3 ;  /* 0x000000050e1a1291 */ /* 0x000fe2000f8e18ff */
[----:B------:R-:W-:Y:S01]  /*3650*/  LOP3.LUT R8, R8, UR27, RZ, 0x3c, !PT ;  /* 0x0000001b08087c12 */ /* 0x000fe2000f8e3cff */
[----:B------:R-:W-:Y:S02]  /*3660*/  UIADD3 UR32, UPT, UPT, UR28, 0x6, URZ ;  /* 0x000000061c207890 */ /* 0x000fe4000fffe0ff */
[----:B------:R-:W-:Y:S01]  /*3670*/  UIADD3 UR6, UPT, UPT, UR6, 0x50, URZ ;  /* 0x0000005006067890 */ /* 0x000fe2000fffe0ff */
[----:B-1----:R-:W-:Y:S01]  /*3680*/  @P0 SHF.L.U32 R0, R8, 0x1f, RZ ;  /* 0x0000001f08000819 */ /* 0x002fe200000006ff */
[----:B------:R-:W-:Y:S01]  /*3690*/  UIADD3 UR12, UPT, UPT, UR12, -0x1, URZ ;  /* 0xffffffff0c0c7890 */ /* 0x000fe2000fffe0ff */
[----:B------:R-:W-:Y:S02]  /*36a0*/  UMOV UR29, 0x40004040 ;  /* 0x40004040001d7882 */ /* 0x000fe40000000000 */
[----:B------:R2:W3:Y:S01]  /*36b0*/  @P0 SYNCS.PHASECHK.TRANS64.TRYWAIT P2, [UR26], R0 ;  /* 0x00000000ff0005a7 */ /* 0x0004e2000804111a */
[----:B------:R-:W-:Y:S01]  /*36c0*/  ULEA UR26, UR17, UR10, 0xa ;  /* 0x0000000a111a7291 */ /* 0x000fe2000f8e50ff */
[----:B------:R-:W-:Y:S01]  /*36d0*/  UMOV UR27, 0x40004040 ;  /* 0x40004040001b7882 */ /* 0x000fe20000000000 */
[----:B------:R-:W-:Y:S02]  /*36e0*/  UMOV UR41, 0x40004040 ;  /* 0x4000404000297882 */ /* 0x000fe40000000000 */
[----:B------:R-:W-:Y:S02]  /*36f0*/  UIADD3 UR38, UPT, UPT, UR26, 0x2, URZ ;  /* 0x000000021a267890 */ /* 0x000fe4000fffe0ff */
[----:B------:R-:W-:Y:S02]  /*3700*/  UIADD3 UR34, UPT, UPT, UR26, 0x4, URZ ;  /* 0x000000041a227890 */ /* 0x000fe4000fffe0ff */
[----:B------:R-:W-:Y:S01]  /*3710*/  UIADD3 UR30, UPT, UPT, UR26, 0x6, URZ ;  /* 0x000000061a1e7890 */ /* 0x000fe2000fffe0ff */
[----:B------:R2:W-:Y:S01]  /*3720*/  UTCHMMA gdesc[UR26], gdesc[UR28], tmem[UR8], tmem[UR24], idesc[UR25], UP4 ;  /* 0x00ff181c1a0075ea */ /* 0x0005e2000a000008 */
[----:B------:R-:W-:Y:S01]  /*3730*/  UPLOP3.LUT UP4, UPT, UPT, UPT, UPT, 0x80, 0x8 ;  /* 0x000000000008789c */ /* 0x000fe20003f8f070 */
[----:B------:R-:W-:Y:S01]  /*3740*/  UMOV UR39, 0x40004040 ;  /* 0x4000404000277882 */ /* 0x000fe20000000000 */
[----:B------:R-:W-:Y:S01]  /*3750*/  UMOV UR37, 0x40004040 ;  /* 0x4000404000257882 */ /* 0x000fe20000000000 */
[----:B------:R2:W-:Y:S01]  /*3760*/  UTCHMMA gdesc[UR38], gdesc[UR40], tmem[UR8], tmem[UR22], idesc[UR23], UPT ;  /* 0x00ff1628260075ea */ /* 0x0005e2000b800008 */
[----:B------:R-:W-:Y:S01]  /*3770*/  UMOV UR35, 0x40004040 ;  /* 0x4000404000237882 */ /* 0x000fe20000000000 */
[----:B------:R-:W-:Y:S01]  /*3780*/  UMOV UR33, 0x40004040 ;  /* 0x4000404000217882 */ /* 0x000fe20000000000 */
[----:B------:R-:W-:Y:S01]  /*3790*/  UMOV UR31, 0x40004040 ;  /* 0x40004040001f7882 */ /* 0x000fe20000000000 */
[----:B------:R2:W-:Y:S01]  /*37a0*/  UTCHMMA gdesc[UR34], gdesc[UR36], tmem[UR8], tmem[UR20], idesc[UR21], UPT ;  /* 0x00ff1424220075ea */ /* 0x0005e2000b800008 */
[----:B------:R2:W-:Y:S01]  /*37b0*/  UTCHMMA gdesc[UR30], gdesc[UR32], tmem[UR8], tmem[UR18], idesc[UR19], UPT ;  /* 0x00ff12201e0075ea */ /* 0x0005e2000b800008 */
[----:B------:R2:W-:Y:S01]  /*37c0*/  UTCBAR [UR6], URZ ;  /* 0x000000ff060073e9 */ /* 0x0005e200080000ff */
[----:B------:R-:W-:Y:S01]  /*37d0*/  UMOV UR17, UR14 ;  /* 0x0000000e00117c82 */ /* 0x000fe20008000000 */
[----:B------:R-:W-:Y:S05]  /*37e0*/  BRA.U UP0, `(.L_x_65) ;  /* 0xfffffffd00507547 */ /* 0x000fea000b83ffff */
.L_x_62:
[----:B------:R-:W-:Y:S01]  /*37f0*/  UIADD3 UR15, UPT, UPT, UR15, 0x1, URZ ;  /* 0x000000010f0f7890 */ /* 0x000fe2000fffe0ff */
[C---:B------:R-:W-:Y:S01]  /*3800*/  ISETP.NE.AND P0, PT, R10.reuse, 0x2, PT ;  /* 0x000000020a00780c */ /* 0x040fe20003f05270 */
[----:B------:R-:W-:Y:S02]  /*3810*/  UIADD3 UR7, UPT, UPT, UR7, 0xf0, URZ ;  /* 0x000000f007077890 */ /* 0x000fe4000fffe0ff */
[----:B------:R-:W-:Y:S01]  /*3820*/  UISETP.NE.AND UP0, UPT, UR15, 0x4, UPT ;  /* 0x000000040f00788c */ /* 0x000fe2000bf05270 */
[----:B-12---:R-:W-:Y:S02]  /*3830*/  SEL R0, RZ, 0x1, P0 ;  /* 0x00000001ff007807 */ /* 0x006fe40000000000 */
[----:B------:R-:W-:Y:S01]  /*3840*/  SEL R10, R10, RZ, P0 ;  /* 0x000000ff0a0a7207 */ /* 0x000fe20000000000 */
[----:B------:R-:W-:Y:S01]  /*3850*/  USEL UR6, URZ, 0x1, UP0 ;  /* 0x00000001ff067887 */ /* 0x000fe20008000000 */
[----:B------:R-:W-:Y:S01]  /*3860*/  LOP3.LUT R9, R9, R0, RZ, 0x3c, !PT ;  /* 0x0000000009097212 */ /* 0x000fe200078e3cff */
[----:B------:R-:W-:Y:S01]  /*3870*/  USEL UR15, UR15, URZ, UP0 ;  /* 0x000000ff0f0f7287 */ /* 0x000fe20008000000 */
[----:B------:R1:W-:Y:S03]  /*3880*/  UTCBAR [UR7], URZ ;  /* 0x000000ff070073e9 */ /* 0x0003e600080000ff */
[----:B------:R-:W-:Y:S01]  /*3890*/  LOP3.LUT R11, R11, UR6, RZ, 0x3c, !PT ;  /* 0x000000060b0b7c12 */ /* 0x000fe2000f8e3cff */
[----:B------:R-:W-:Y:S07]  /*38a0*/  @P1 BRA `(.L_x_66) ;  /* 0xfffffff800a01947 */ /* 0x000fee000383ffff */
[----:B------:R-:W2:Y:S01]  /*38b0*/  S2UR UR4, SR_CgaCtaId ;  /* 0x00000000000479c3 */ /* 0x000ea20000008800 */
[----:B------:R-:W-:Y:S01]  /*38c0*/  ELECT P0, URZ, PT ;  /* 0x0000000000ff782f */ /* 0x000fe20003800000 */
[----:B------:R-:W-:Y:S01]  /*38d0*/  IMAD.MOV.U32 R0, RZ, RZ, 0x1 ;  /* 0x00000001ff007424 */ /* 0x000fe200078e00ff */
[----:B------:R-:W-:Y:S01]  /*38e0*/  UIADD3 UR5, UPT, UPT, UR5, 0x110, URZ ;  /* 0x0000011005057890 */ /* 0x000fe2000fffe0ff */
[----:B------:R-:W-:Y:S01]  /*38f0*/  SHF.L.U32 R2, R11, 0x1f, RZ ;  /* 0x0000001f0b027819 */ /* 0x000fe200000006ff */
[----:B------:R-:W-:-:S03]  /*3900*/  UMOV UR6, 0x40 ;  /* 0x0000004000067882 */ /* 0x000fc60000000000 */
[----:B------:R-:W-:Y:S01]  /*3910*/  UVIRTCOUNT.DEALLOC.SMPOOL 0x80 ;  /* 0x000000800000784c */ /* 0x000fe20000000000 */
[----:B--2---:R-:W-:Y:S02]  /*3920*/  ULEA UR4, UR4, UR6, 0x18 ;  /* 0x0000000604047291 */ /* 0x004fe4000f8ec0ff */
[----:B------:R-:W-:-:S07]  /*3930*/  ULEA UR6, UR15, UR5, 0x3 ;  /* 0x000000050f067291 */ /* 0x000fce000f8e18ff */
[----:B------:R2:W-:Y:S02]  /*3940*/  @P0 STS.U8 [UR4+0x1c], R0 ;  /* 0x00001c00ff000988 */ /* 0x0005e40008000004 */
[----:B------:R-:W4:Y:S02]  /*3950*/  SYNCS.PHASECHK.TRANS64.TRYWAIT P0, [UR6], R2 ;  /* 0x00000002ff0075a7 */ /* 0x000f240008001106 */
[----:B--2-4-:R-:W-:Y:S05]  /*3960*/  @!P0 BRA `(.L_x_67) ;  /* 0x00000034006c8947 */ /* 0x014fea0003800000 */
.L_x_141:
[----:B-1----:R-:W-:-:S04]  /*3970*/  UIADD3 UR7, UPT, UPT, UR15, 0x1, URZ ;  /* 0x000000010f077890 */ /* 0x002fc8000fffe0ff */
[----:B------:R-:W-:-:S04]  /*3980*/  UISETP.NE.AND UP0, UPT, UR7, 0x4, UPT ;  /* 0x000000040700788c */ /* 0x000fc8000bf05270 */
[----:B------:R-:W-:Y:S02]  /*3990*/  USEL UR8, URZ, 0x1, UP0 ;  /* 0x00000001ff087887 */ /* 0x000fe40008000000 */
[----:B------:R-:W-:-:S04]  /*39a0*/  USEL UR7, UR7, URZ, UP0 ;  /* 0x000000ff07077287 */ /* 0x000fc80008000000 */
[----:B------:R-:W-:Y:S01]  /*39b0*/  ULEA UR6, UR7, UR5, 0x3 ;  /* 0x0000000507067291 */ /* 0x000fe2000f8e18ff */
[----:B--2---:R-:W-:-:S04]  /*39c0*/  LOP3.LUT R2, R11, UR8, RZ, 0x3c, !PT ;  /* 0x000000080b027c12 */ /* 0x004fc8000f8e3cff */
[----:B------:R-:W-:-:S04]  /*39d0*/  SHF.L.U32 R3, R2, 0x1f, RZ ;  /* 0x0000001f02037819 */ /* 0x000fc800000006ff */
[----:B------:R-:W1:Y:S02]  /*39e0*/  SYNCS.PHASECHK.TRANS64.TRYWAIT P0, [UR6], R3 ;  /* 0x00000003ff0075a7 */ /* 0x000e640008001106 */
[----:B-1----:R-:W-:Y:S05]  /*39f0*/  @!P0 BRA `(.L_x_68) ;  /* 0x0000003400608947 */ /* 0x002fea0003800000 */
.L_x_143:
        /* <DEDUP_REMOVED lines=9> */
.L_x_145:
[----:B------:R-:W-:-:S04]  /*3a90*/  UIADD3 UR7, UPT, UPT, UR7, 0x1, URZ ;  /* 0x0000000107077890 */ /* 0x000fc8000fffe0ff */
[----:B------:R-:W-:-:S04]  /*3aa0*/  UISETP.NE.AND UP0, UPT, UR7, 0x4, UPT ;  /* 0x000000040700788c */ /* 0x000fc8000bf05270 */
[----:B------:R-:W-:Y:S02]  /*3ab0*/  USEL UR6, URZ, 0x1, UP0 ;  /* 0x00000001ff067887 */ /* 0x000fe40008000000 */
[----:B------:R-:W-:-:S04]  /*3ac0*/  USEL UR7, UR7, URZ, UP0 ;  /* 0x000000ff07077287 */ /* 0x000fc80008000000 */
[----:B------:R-:W-:Y:S01]  /*3ad0*/  ULEA UR7, UR7, UR5, 0x3 ;  /* 0x0000000507077291 */ /* 0x000fe2000f8e18ff */
[----:B------:R-:W-:-:S04]  /*3ae0*/  LOP3.LUT R2, R2, UR6, RZ, 0x3c, !PT ;  /* 0x0000000602027c12 */ /* 0x000fc8000f8e3cff */
[----:B------:R-:W-:-:S04]  /*3af0*/  SHF.L.U32 R2, R2, 0x1f, RZ ;  /* 0x0000001f02027819 */ /* 0x000fc800000006ff */
[----:B------:R-:W2:Y:S02]  /*3b00*/  SYNCS.PHASECHK.TRANS64.TRYWAIT P0, [UR7], R2 ;  /* 0x00000002ff0075a7 */ /* 0x000ea40008001107 */
[----:B--2---:R-:W-:Y:S05]  /*3b10*/  @!P0 BRA `(.L_x_70) ;  /* 0x0000003400488947 */ /* 0x004fea0003800000 */
.L_x_147:
[----:B------:R-:W-:Y:S01]  /*3b20*/  NOP ;  /* 0x0000000000007918 */ /* 0x000fe20000000000 */
[----:B-1----:R-:W1:Y:S01]  /*3b30*/  LDS R0, [UR4+0x14] ;  /* 0x00001404ff007984 */ /* 0x002e620008000800 */
[----:B------:R-:W-:Y:S01]  /*3b40*/  ULOP3.LUT UR6, UR16, 0xffff, URZ, 0xc0, !UPT ;  /* 0x0000ffff10067892 */ /* 0x000fe2000f8ec0ff */
[----:B------:R-:W-:Y:S01]  /*3b50*/  UMOV UR8, 0xffff ;  /* 0x0000ffff00087882 */ /* 0x000fe20000000000 */
[----:B------:R-:W-:Y:S02]  /*3b60*/  UMOV UR5, 0x1 ;  /* 0x0000000100057882 */ /* 0x000fe40000000000 */
[----:B------:R-:W-:-:S04]  /*3b70*/  USHF.R.U32.HI UR6, URZ, 0x5, UR6 ;  /* 0x00000005ff067899 */ /* 0x000fc80008011606 */
[----:B------:R-:W-:Y:S02]  /*3b80*/  USHF.L.U32 UR8, UR8, UR6, URZ ;  /* 0x0000000608087299 */ /* 0x000fe400080006ff */
[----:B------:R-:W-:-:S04]  /*3b90*/  USHF.L.U32 UR5, UR5, UR6, URZ ;  /* 0x0000000605057299 */ /* 0x000fc800080006ff */
[----:B-1----:R-:W-:-:S04]  /*3ba0*/  LOP3.LUT R0, R0, UR8, RZ, 0xc0, !PT ;  /* 0x0000000800007c12 */ /* 0x002fc8000f8ec0ff */
[----:B------:R-:W-:-:S13]  /*3bb0*/  ISETP.NE.AND P0, PT, R0, UR8, PT ;  /* 0x0000000800007c0c */ /* 0x000fda000bf05270 */
[----:B------:R-:W-:Y:S05]  /*3bc0*/  @P0 BRA `(.L_x_71) ;  /* 0x0000000000580947 */ /* 0x000fea0003800000 */
[----:B------:R-:W1:Y:S02]  /*3bd0*/  LDS R0, [UR4+0x18] ;  /* 0x00001804ff007984 */ /* 0x000e640008000800 */
[----:B-1----:R-:W-:-:S04]  /*3be0*/  LOP3.LUT R0, R0, UR5, RZ, 0xc0, !PT ;  /* 0x0000000500007c12 */ /* 0x002fc8000f8ec0ff */
[----:B------:R-:W-:-:S13]  /*3bf0*/  ISETP.NE.AND P0, PT, R0, UR5, PT ;  /* 0x0000000500007c0c */ /* 0x000fda000bf05270 */
[----:B------:R-:W-:Y:S05]  /*3c00*/  @P0 BRA `(.L_x_72) ;  /* 0x00000000003c0947 */ /* 0x000fea0003800000 */
[----:B------:R-:W1:Y:S01]  /*3c10*/  S2R R2, SR_LANEID ;  /* 0x0000000000027919 */ /* 0x000e620000000000 */
[----:B------:R-:W-:Y:S01]  /*3c20*/  ULOP3.LUT UR8, URZ, UR8, URZ, 0x33, !UPT ;  /* 0x00000008ff087292 */ /* 0x000fe2000f8e33ff */
[----:B------:R-:W-:Y:S02]  /*3c30*/  VOTEU.ANY UR7, UPT, PT ;  /* 0x0000000000077886 */ /* 0x000fe400038e0100 */
[----:B------:R-:W-:-:S03]  /*3c40*/  UFLO.U32 UR7, UR7 ;  /* 0x00000007000772bd */ /* 0x000fc600080e0000 */
[----:B------:R-:W-:-:S04]  /*3c50*/  IMAD.U32 R0, RZ, RZ, UR8 ;  /* 0x00000008ff007e24 */ /* 0x000fc8000f8e00ff */
[----:B------:R2:W4:Y:S02]  /*3c60*/  REDUX UR6, R0 ;  /* 0x00000000000673c4 */ /* 0x0005240000000000 */
[----:B------:R1:W-:Y:S02]  /*3c70*/  UTCATOMSWS.AND URZ, UR8 ;  /* 0x0000000800ff79e3 */ /* 0x0003e40008000000 */
[----:B-1----:R-:W-:Y:S02]  /*3c80*/  ISETP.EQ.U32.AND P0, PT, R2, UR7, PT ;  /* 0x0000000702007c0c */ /* 0x002fe4000bf02070 */
[----:B--2---:R-:W-:Y:S02]  /*3c90*/  LOP3.LUT R0, RZ, UR5, RZ, 0x33, !PT ;  /* 0x00000005ff007c12 */ /* 0x004fe4000f8e33ff */
[----:B----4-:R-:W-:Y:S02]  /*3ca0*/  MOV R2, UR6 ;  /* 0x0000000600027c02 */ /* 0x010fe40008000f00 */
[----:B------:R-:W1:Y:S07]  /*3cb0*/  REDUX UR5, R0 ;  /* 0x00000000000573c4 */ /* 0x000e6e0000000000 */
[----:B------:R2:W-:Y:S01]  /*3cc0*/  @P0 ATOMS.AND RZ, [UR4+0x14], R2 ;  /* 0x00001402ffff098c */ /* 0x0005e2000a800004 */
[----:B-1----:R-:W-:-:S05]  /*3cd0*/  IMAD.U32 R0, RZ, RZ, UR5 ;  /* 0x00000005ff007e24 */ /* 0x002fca000f8e00ff */
[----:B------:R2:W-:Y:S01]  /*3ce0*/  @P0 ATOMS.AND RZ, [UR4+0x18], R0 ;  /* 0x00001800ffff098c */ /* 0x0005e2000a800004 */
[----:B------:R-:W-:Y:S05]  /*3cf0*/  BRA `(.L_x_73) ;  /* 0x0000000000147947 */ /* 0x000fea0003800000 */
.L_x_72:
[----:B------:R-:W-:Y:S02]  /*3d00*/  MOV R2, 0x3d20 ;  /* 0x00003d2000027802 */ /* 0x000fe40000000f00 */
[----:B---3-5:R-:W-:Y:S05]  /*3d10*/  CALL.REL.NOINC `($__internal_0_$__cuda_sm10x_tcgen05_guardrail_trap_col_being_dealloced_not_returned_by_alloc) ;  /* 0x0000003400787944 */ /* 0x028fea0003c00000 */
[----:B------:R-:W-:Y:S05]  /*3d20*/  BRA `(.L_x_73) ;  /* 0x0000000000087947 */ /* 0x000fea0003800000 */
.L_x_71:
[----:B------:R-:W-:Y:S02]  /*3d30*/  MOV R2, 0x3d50 ;  /* 0x00003d5000027802 */ /* 0x000fe40000000f00 */
[----:B---3-5:R-:W-:Y:S05]  /*3d40*/  CALL.REL.NOINC `($__internal_2_$__cuda_sm10x_tcgen05_guardrail_trap_unallocated_columns_being_dealloced) ;  /* 0x0000003400847944 */ /* 0x028fea0003c00000 */
.L_x_73:
[----:B------:R-:W-:Y:S01]  /*3d50*/  NOP ;  /* 0x0000000000007918 */ /* 0x000fe20000000000 */
[----:B------:R-:W-:Y:S05]  /*3d60*/  EXIT ;  /* 0x000000000000794d */ /* 0x000fea0003800000 */
.L_x_55:
[----:B------:R-:W-:-:S09]  /*3d70*/  UISETP.NE.OR UP2, UPT, UR8, 0x3, !UP2 ;  /* 0x000000030800788c */ /* 0x000fd2000d745670 */
[----:B------:R-:W-:Y:S05]  /*3d80*/  BRA.U UP2, `(.L_x_74) ;  /* 0x0000000d02107547 */ /* 0x000fea000b800000 */
[----:B------:R-:W1:Y:S01]  /*3d90*/  LDC R0, c[0x0][0xb30] ;  /* 0x0002cc00ff007b82 */ /* 0x000e620000000800 */
[----:B------:R-:W2:Y:S01]  /*3da0*/  LDCU.64 UR8, c[0x0][0x888] ;  /* 0x00011100ff0877ac */ /* 0x000ea20008000a00 */
[----:B------:R-:W-:Y:S02]  /*3db0*/  HFMA2 R25, -RZ, RZ, 0, 0 ;  /* 0x00000000ff197431 */ /* 0x000fe400000001ff */
[----:B------:R-:W-:Y:S01]  /*3dc0*/  IMAD.MOV.U32 R27, RZ, RZ, 0x1 ;  /* 0x00000001ff1b7424 */ /* 0x000fe200078e00ff */
[----:B------:R-:W-:Y:S01]  /*3dd0*/  MOV R23, 0x2000 ;  /* 0x0000200000177802 */ /* 0x000fe20000000f00 */
[----:B------:R-:W4:Y:S01]  /*3de0*/  LDCU.64 UR4, c[0x0][0x890] ;  /* 0x00011200ff0477ac */ /* 0x000f220008000a00 */
[----:B------:R-:W-:Y:S01]  /*3df0*/  IMAD.MOV.U32 R26, RZ, RZ, RZ ;  /* 0x000000ffff1a7224 */ /* 0x000fe200078e00ff */
[----:B------:R-:W3:Y:S01]  /*3e00*/  LDC R22, c[0x0][0x370] ;  /* 0x0000dc00ff167b82 */ /* 0x000ee20000000800 */
[----:B------:R-:W-:Y:S01]  /*3e10*/  UMOV UR7, 0x400 ;  /* 0x0000040000077882 */ /* 0x000fe20000000000 */
[----:B------:R-:W-:-:S02]  /*3e20*/  UPLOP3.LUT UP1, UPT, UPT, UPT, UPT, 0x40, 0x4 ;  /* 0x000000000004789c */ /* 0x000fc40003f2e870 */
[----:B------:R-:W-:Y:S01]  /*3e30*/  ULEA UR7, UR37, UR7, 0x18 ;  /* 0x0000000725077291 */ /* 0x000fe2000f8ec0ff */
[----:B------:R-:W-:-:S03]  /*3e40*/  UMOV UR15, URZ ;  /* 0x000000ff000f7c82 */ /* 0x000fc60008000000 */
[----:B------:R-:W3:Y:S01]  /*3e50*/  LDC R3, c[0x0][0xb0c] ;  /* 0x0002c300ff037b82 */ /* 0x000ee20000000800 */
[----:B--2---:R-:W-:Y:S02]  /*3e60*/  UISETP.NE.U32.AND UP2, UPT, UR8, URZ, UPT ;  /* 0x000000ff0800728c */ /* 0x004fe4000bf45070 */
[----:B----4-:R-:W-:-:S05]  /*3e70*/  UISETP.NE.U32.AND UP3, UPT, UR4, URZ, UPT ;  /* 0x000000ff0400728c */ /* 0x010fca000bf65070 */
[----:B------:R-:W2:Y:S01]  /*3e80*/  LDC R20, c[0x0][0xb20] ;  /* 0x0002c800ff147b82 */ /* 0x000ea20000000800 */
[----:B-1----:R-:W-:Y:S01]  /*3e90*/  ISETP.NE.AND P1, PT, R0, 0x1, PT ;  /* 0x000000010000780c */ /* 0x002fe20003f25270 */
[----:B------:R-:W-:Y:S02]  /*3ea0*/  UISETP.NE.AND.EX UP2, UPT, UR9, URZ, UPT, UP2 ;  /* 0x000000ff0900728c */ /* 0x000fe4000bf45320 */
[----:B------:R-:W-:-:S04]  /*3eb0*/  UISETP.NE.AND.EX UP3, UPT, UR5, URZ, UPT, UP3 ;  /* 0x000000ff0500728c */ /* 0x000fc8000bf65330 */
[----:B------:R-:W1:Y:S08]  /*3ec0*/  LDC.64 R28, c[0x0][0x348] ;  /* 0x0000d200ff1c7b82 */ /* 0x000e700000000a00 */
[----:B------:R-:W4:Y:S08]  /*3ed0*/  LDC.64 R14, c[0x0][0xb10] ;  /* 0x0002c400ff0e7b82 */ /* 0x000f300000000a00 */
[----:B------:R-:W1:Y:S08]  /*3ee0*/  LDC.64 R6, c[0x0][0xb18] ;  /* 0x0002c600ff067b82 */ /* 0x000e700000000a00 */
[----:B------:R-:W1:Y:S08]  /*3ef0*/  LDC.64 R4, c[0x0][0xb28] ;  /* 0x0002ca00ff047b82 */ /* 0x000e700000000a00 */
[----:B--23--:R-:W1:Y:S02]  /*3f00*/  LDC R21, c[0x0][0x374] ;  /* 0x0000dd00ff157b82 */ /* 0x00ce640000000800 */
.L_x_82:
[C---:B------:R-:W-:Y:S02]  /*3f10*/  LEA R0, R26.reuse, UR7, 0x3 ;  /* 0x000000071a007c11 */ /* 0x040fe4000f8e18ff */
[----:B------:R-:W-:Y:S02]  /*3f20*/  SHF.L.U32 R2, R25, 0x1f, RZ ;  /* 0x0000001f19027819 */ /* 0x000fe400000006ff */
[----:B------:R-:W-:Y:S02]  /*3f30*/  LEA R16, R26, UR7, 0x4 ;  /* 0x000000071a107c11 */ /* 0x000fe4000f8e20ff */
[----:B--2---:R-:W2:Y:S02]  /*3f40*/  SYNCS.PHASECHK.TRANS64.TRYWAIT P0, [R0+URZ+0xd0], R2 ;  /* 0x0000d002000075a7 */ /* 0x004ea400080011ff */
[----:B--2---:R-:W-:Y:S05]  /*3f50*/  @!P0 BRA `(.L_x_75) ;  /* 0x0000003000508947 */ /* 0x004fea0003800000 */
.L_x_148:
[----:B------:R-:W-:Y:S01]  /*3f60*/  ISETP.GE.AND P0, PT, R40, 0x1, PT ;  /* 0x000000012800780c */ /* 0x000fe20003f06270 */
[----:B------:R-:W3:Y:S01]  /*3f70*/  LDS.128 R16, [R16+0x160] ;  /* 0x0001600010107984 */ /* 0x000ee20000000c00 */
[----:B------:R-:W-:Y:S01]  /*3f80*/  ISETP.NE.U32.AND P4, PT, RZ, UR4, PT ;  /* 0x00000004ff007c0c */ /* 0x000fe2000bf85070 */
[----:B--2---:R-:W-:Y:S03]  /*3f90*/  VIADD R0, R0, 0xe0 ;  /* 0x000000e000007836 */ /* 0x004fe60000000000 */
[----:B------:R-:W-:Y:S01]  /*3fa0*/  ISETP.NE.AND.EX P4, PT, RZ, UR5, PT, P4 ;  /* 0x00000005ff007c0c */ /* 0x000fe2000bf85340 */
[----:B------:R-:W-:Y:S01]  /*3fb0*/  @!PT LDS RZ, [RZ] ;  /* 0x00000000fffff984 */ /* 0x000fe20000000800 */
[----:B------:R-:W-:Y:S01]  /*3fc0*/  @!PT LDS RZ, [RZ] ;  /* 0x00000000fffff984 */ /* 0x000fe20000000800 */
[----:B------:R-:W-:Y:S01]  /*3fd0*/  @!PT LDS RZ, [RZ] ;  /* 0x00000000fffff984 */ /* 0x000fe20000000800 */
[----:B------:R-:W-:Y:S01]  /*3fe0*/  @!PT LDS RZ, [RZ] ;  /* 0x00000000fffff984 */ /* 0x000fe20000000800 */
[----:B------:R2:W-:Y:S06]  /*3ff0*/  MEMBAR.ALL.CTA ;  /* 0x0000000000007992 */ /* 0x0005ec0000008000 */
[----:B--2---:R-:W2:Y:S01]  /*4000*/  FENCE.VIEW.ASYNC.S ;  /* 0x00000000000073c6 */ /* 0x004ea20000000000 */
[----:B------:R-:W-:Y:S04]  /*4010*/  PRMT R0, RZ, 0x654, R0 ;  /* 0x00000654ff007816 */ /* 0x000fe80000000000 */
[----:B--2---:R2:W-:Y:S01]  /*4020*/  SYNCS.ARRIVE.TRANS64.RED.A1T0 RZ, [R0+URZ], RZ ;  /* 0x000000ff00ff79a7 */ /* 0x0045e200081004ff */
[----:B---3--:R-:W-:Y:S11]  /*4030*/  LOP3.LUT P3, RZ, R18, 0x1, RZ, 0xc0, !PT ;  /* 0x0000000112ff7812 */ /* 0x008ff6000786c0ff */
[----:B------:R-:W-:Y:S02]  /*4040*/  @!UPT UIADD3 URZ, UPT, UPT, URZ, URZ, URZ ;  /* 0x000000fffffff290 */ /* 0x000fe4000fffe0ff */
[----:B------:R-:W-:Y:S02]  /*4050*/  @P3 MOV R11, R16 ;  /* 0x00000010000b3202 */ /* 0x000fe40000000f00 */
[----:B------:R-:W-:Y:S01]  /*4060*/  @P3 LOP3.LUT R10, R17, 0xffff, RZ, 0xc0, !PT ;  /* 0x0000ffff110a3812 */ /* 0x000fe200078ec0ff */
[----:B--2---:R-:W-:Y:S06]  /*4070*/  @!P0 BRA `(.L_x_76) ;  /* 0x0000000000a48947 */ /* 0x004fec0003800000 */
[-C--:B-1----:R-:W-:Y:S01]  /*4080*/  IMAD.HI.U32 R0, R21, R7.reuse, RZ ;  /* 0x0000000715007227 */ /* 0x082fe200078e00ff */
[----:B------:R-:W-:Y:S02]  /*4090*/  ISETP.NE.AND P0, PT, R6, 0x1, PT ;  /* 0x000000010600780c */ /* 0x000fe40003f05270 */
[----:B------:R-:W-:Y:S01]  /*40a0*/  ISETP.NE.AND P2, PT, R40, 0x1, PT ;  /* 0x000000012800780c */ /* 0x000fe20003f45270 */
[----:B----4-:R-:W-:Y:S01]  /*40b0*/  IMAD.HI.U32 R9, R22, R14, RZ ;  /* 0x0000000e16097227 */ /* 0x010fe200078e00ff */
[----:B------:R-:W-:Y:S02]  /*40c0*/  SHF.R.U32.HI R0, RZ, R20, R0 ;  /* 0x00000014ff007219 */ /* 0x000fe40000011600 */
[----:B------:R-:W-:Y:S01]  /*40d0*/  ISETP.NE.AND P5, PT, R3, 0x1, PT ;  /* 0x000000010300780c */ /* 0x000fe20003fa5270 */
[----:B------:R-:W-:Y:S01]  /*40e0*/  IMAD.HI.U32 R13, R10, R7, RZ ;  /* 0x000000070a0d7227 */ /* 0x000fe200078e00ff */
[----:B------:R-:W-:Y:S02]  /*40f0*/  SHF.R.U32.HI R9, RZ, R15, R9 ;  /* 0x0000000fff097219 */ /* 0x000fe40000011609 */
[----:B------:R-:W-:Y:S01]  /*4100*/  SEL R0, R21, R0, !P0 ;  /* 0x0000000015007207 */ /* 0x000fe20004000000 */
[----:B------:R-:W-:Y:S01]  /*4110*/  IMAD.HI.U32 R12, R11, R14, RZ ;  /* 0x0000000e0b0c7227 */ /* 0x000fe200078e00ff */
[----:B------:R-:W-:Y:S03]  /*4120*/  SEL R9, R22, R9, !P5 ;  /* 0x0000000916097207 */ /* 0x000fe60006800000 */
[-C--:B------:R-:W-:Y:S01]  /*4130*/  IMAD.HI.U32 R8, R0, R4.reuse, RZ ;  /* 0x0000000400087227 */ /* 0x080fe200078e00ff */
[----:B------:R-:W-:Y:S03]  /*4140*/  SHF.R.U32.HI R12, RZ, R15, R12 ;  /* 0x0000000fff0c7219 */ /* 0x000fe6000001160c */
[----:B------:R-:W-:Y:S01]  /*4150*/  IMAD.HI.U32 R2, R9, R4, RZ ;  /* 0x0000000409027227 */ /* 0x000fe200078e00ff */
[-C--:B------:R-:W-:Y:S02]  /*4160*/  @P2 SHF.R.U32.HI R0, RZ, R5.reuse, R8 ;  /* 0x00000005ff002219 */ /* 0x080fe40000011608 */
[----:B------:R-:W-:Y:S02]  /*4170*/  SHF.R.U32.HI R8, RZ, R20, R13 ;  /* 0x00000014ff087219 */ /* 0x000fe4000001160d */
[----:B------:R-:W-:Y:S01]  /*4180*/  @P2 SHF.R.U32.HI R9, RZ, R5, R2 ;  /* 0x00000005ff092219 */ /* 0x000fe20000011602 */
[----:B------:R-:W-:Y:S01]  /*4190*/  IMAD R0, R40, R0, RZ ;  /* 0x0000000028007224 */ /* 0x000fe200078e02ff */
[----:B------:R-:W-:Y:S02]  /*41a0*/  SEL R8, R10, R8, !P0 ;  /* 0x000000080a087207 */ /* 0x000fe40004000000 */
[----:B------:R-:W-:Y:S01]  /*41b0*/  SEL R2, R11, R12, !P5 ;  /* 0x0000000c0b027207 */ /* 0x000fe20006800000 */
[----:B------:R-:W-:Y:S01]  /*41c0*/  IMAD R12, R40, R9, RZ ;  /* 0x00000009280c7224 */ /* 0x000fe200078e02ff */
[C---:B------:R-:W-:Y:S01]  /*41d0*/  ISETP.GE.AND P0, PT, R8.reuse, R0, PT ;  /* 0x000000000800720c */ /* 0x040fe20003f06270 */
[----:B------:R-:W-:Y:S03]  /*41e0*/  IMAD.HI.U32 R0, R8, R4, RZ ;  /* 0x0000000408007227 */ /* 0x000fe600078e00ff */
[----:B------:R-:W-:Y:S02]  /*41f0*/  ISETP.GE.OR P0, PT, R2, R12, P0 ;  /* 0x0000000c0200720c */ /* 0x000fe40000706670 */
[-C--:B------:R-:W-:Y:S04]  /*4200*/  SHF.R.U32.HI R0, RZ, R5.reuse, R0 ;  /* 0x00000005ff007219 */ /* 0x080fe80000011600 */
[----:B------:R-:W-:Y:S05]  /*4210*/  SEL R13, R8, R0, !P2 ;  /* 0x00000000080d7207 */ /* 0x000fea0005000000 */
[----:B------:R-:W-:Y:S02]  /*4220*/  IMAD.MOV R12, RZ, RZ, -R13 ;  /* 0x000000ffff0c7224 */ /* 0x000fe400078e0a0d */
[----:B------:R-:W-:Y:S04]  /*4230*/  @!P0 IMAD.HI.U32 R0, R2, R4, RZ ;  /* 0x0000000402008227 */ /* 0x000fe800078e00ff */
[----:B------:R-:W-:Y:S01]  /*4240*/  IMAD R12, R40, R12, R8 ;  /* 0x0000000c280c7224 */ /* 0x000fe200078e0208 */
[----:B------:R-:W-:Y:S04]  /*4250*/  @!P0 SHF.R.U32.HI R0, RZ, R5, R0 ;  /* 0x00000005ff008219 */ /* 0x000fe80000011600 */
[----:B------:R-:W-:Y:S04]  /*4260*/  @!P0 SEL R0, R2, R0, !P2 ;  /* 0x0000000002008207 */ /* 0x000fe80005000000 */
[----:B------:R-:W-:Y:S01]  /*4270*/  @!P0 IADD3 R13, PT, PT, R13, -R0, RZ ;  /* 0x800000000d0d8210 */ /* 0x000fe20007ffe0ff */
[----:B------:R-:W-:Y:S01]  /*4280*/  @!P0 IMAD R0, R9, R12, R0 ;  /* 0x0000000c09008224 */ /* 0x000fe200078e0200 */
[----:B------:R-:W-:Y:S01]  /*4290*/  IADD3 R9, PT, PT, -R8, RZ, RZ ;  /* 0x000000ff08097210 */ /* 0x000fe20007ffe1ff */
[--C-:B------:R-:W-:Y:S02]  /*42a0*/  IMAD.MOV R12, RZ, RZ, -R2.reuse ;  /* 0x000000ffff0c7224 */ /* 0x100fe400078e0a02 */
[----:B------:R-:W-:Y:S02]  /*42b0*/  @!P0 IMAD R8, R13, R40, R2 ;  /* 0x000000280d088224 */ /* 0x000fe400078e0202 */
[----:B------:R-:W-:Y:S02]  /*42c0*/  @!P0 IMAD.MOV.U32 R2, RZ, RZ, R0 ;  /* 0x000000ffff028224 */ /* 0x000fe400078e0000 */
[----:B------:R-:W-:Y:S02]  /*42d0*/  IMAD R11, R3, R12, R11 ;  /* 0x0000000c030b7224 */ /* 0x000fe400078e020b */
[----:B------:R-:W-:Y:S02]  /*42e0*/  IMAD R10, R6, R9, R10 ;  /* 0x00000009060a7224 */ /* 0x000fe400078e020a */
[----:B------:R-:W-:Y:S02]  /*42f0*/  IMAD R11, R2, R3, R11 ;  /* 0x00000003020b7224 */ /* 0x000fe400078e020b */
[----:B------:R-:W-:Y:S02]  /*4300*/  IMAD R10, R8, R6, R10 ;  /* 0x00000006080a7224 */ /* 0x000fe400078e020a */
.L_x_76:
[----:B------:R-:W-:Y:S05]  /*4310*/  BRA.U UP1, `(.L_x_77) ;  /* 0x0000000101107547 */ /* 0x000fea000b800000 */
[----:B------:R-:W-:Y:S04]  /*4320*/  MOV R2, UR6 ;  /* 0x0000000600027c02 */ /* 0x000fe80008000f00 */
[----:B------:R-:W-:Y:S04]  /*4330*/  SHF.L.U32 R2, R2, 0x1f, RZ ;  /* 0x0000001f02027819 */ /* 0x000fe800000006ff */
[----:B------:R-:W2:Y:S02]  /*4340*/  SYNCS.PHASECHK.TRANS64.TRYWAIT P0, [UR7+0xc8], R2 ;  /* 0x0000c802ff0075a7 */ /* 0x000ea40008001107 */
[----:B--2---:R-:W-:Y:S05]  /*4350*/  @!P0 BRA `(.L_x_78) ;  /* 0x0000002c00648947 */ /* 0x004fea0003800000 */
.L_x_77:
[----:B------:R-:W-:Y:S05]  /*4360*/  BRA.U !UP3, `(.L_x_79) ;  /* 0x000000010b347547 */ /* 0x000fea000b800000 */
[----:B------:R-:W-:Y:S01]  /*4370*/  UPLOP3.LUT UP0, UPT, UPT, UPT, UP2, 0x80, 0x8 ;  /* 0x000000000008789c */ /* 0x000fe20003f0f020 */
[----:B--2---:R-:W-:Y:S02]  /*4380*/  HFMA2 R0, -RZ, RZ, 0, 5.9604644775390625e-08 ;  /* 0x00000001ff007431 */ /* 0x004fe400000001ff */
[----:B------:R-:W-:Y:S03]  /*4390*/  IMAD.MOV.U32 R94, RZ, RZ, 0x1 ;  /* 0x00000001ff5e7424 */ /* 0x000fe600078e00ff */
[----:B------:R-:W-:Y:S05]  /*43a0*/  PLOP3.LUT P0, PT, PT, PT, UP0, 0x80, 0x8 ;  /* 0x000000000008781c */ /* 0x000fea0003f0f008 */
[----:B------:R-:W2:Y:S01]  /*43b0*/  @UP0 LDCU.64 UR10, c[0x0][0x888] ;  /* 0x00011100ff0a07ac */ /* 0x000ea20008000a00 */
[----:B------:R-:W-:Y:S07]  /*43c0*/  @UP0 UIMAD UR8, UR36, UR4, URZ ;  /* 0x00000004240802a4 */ /* 0x000fee000f8e02ff */
[----:B------:R-:W-:Y:S01]  /*43d0*/  @!P0 PRMT R94, R0, 0x7610, R94 ;  /* 0x00007610005e8816 */ /* 0x000fe2000000005e */
[----:B--2---:R-:W-:Y:S03]  /*43e0*/  @UP0 UIMAD.WIDE UR10, UR8, 0x4, UR10 ;  /* 0x00000004080a08a5 */ /* 0x004fe6000f8e020a */
[----:B------:R-:W2:Y:S03]  /*43f0*/  @!UP0 LDCU UR8, c[0x0][0x880] ;  /* 0x00011000ff0887ac */ /* 0x000ea60008000800 */
[----:B-----5:R-:W-:Y:S01]  /*4400*/  IMAD.U32 R48, RZ, RZ, UR10 ;  /* 0x0000000aff307e24 */ /* 0x020fe2000f8e00ff */
[----:B------:R-:W-:Y:S05]  /*4410*/  MOV R49, UR11 ;  /* 0x0000000b00317c02 */ /* 0x000fea0008000f00 */
[----:B------:R3:W5:Y:S02]  /*4420*/  @P0 LDG.E R48, desc[UR40][R48.64] ;  /* 0x0000002830300981 */ /* 0x000764000c1e1900 */
[----:B--23--:R-:W-:Y:S07]  /*4430*/  @!P0 IMAD.U32 R48, RZ, RZ, UR8 ;  /* 0x00000008ff308e24 */ /* 0x00cfee000f8e00ff */
.L_x_79:
[----:B-----5:R-:W-:Y:S01]  /*4440*/  @!P4 FSETP.EQ.AND P5, PT, R48, RZ, PT ;  /* 0x000000ff3000c20b */ /* 0x020fe20003fa2000 */
[----:B------:R-:W-:Y:S01]  /*4450*/  @!UPT UIADD3 URZ, UPT, UPT, URZ, URZ, URZ ;  /* 0x000000fffffff290 */ /* 0x000fe2000fffe0ff */
[----:B------:R-:W-:Y:S11]  /*4460*/  @!P4 BRA `(.L_x_80) ;  /* 0x000000000014c947 */ /* 0x000ff60003800000 */
[----:B------:R-:W-:Y:S02]  /*4470*/  LOP3.LUT P0, RZ, R94, 0xff, RZ, 0xc0, !PT ;  /* 0x000000ff5eff7812 */ /* 0x000fe4000780c0ff */
[----:B------:R-:W-:Y:S04]  /*4480*/  PLOP3.LUT P5, PT, PT, PT, UP0, 0x80, 0x8 ;  /* 0x000000000008781c */ /* 0x000fe80003faf008 */
[----:B------:R-:W-:Y:S07]  /*4490*/  PLOP3.LUT P5, PT, P5, PT, PT, 0x8, 0x80 ;  /* 0x000000000080781c */ /* 0x000fee0002fae170 */
[----:B------:R-:W-:Y:S11]  /*44a0*/  @P0 FSETP.EQ.AND P5, PT, R48, RZ, PT ;  /* 0x000000ff3000020b */ /* 0x000ff60003fa2000 */
[----:B------:R-:W-:Y:S02]  /*44b0*/  @!UPT UIADD3 URZ, UPT, UPT, URZ, URZ, URZ ;  /* 0x000000fffffff290 */ /* 0x000fe4000fffe0ff */
.L_x_80:
[----:B------:R-:W3:Y:S01]  /*44c0*/  LDC.64 R8, c[0x0][0xb10] ;  /* 0x0002c400ff087b82 */ /* 0x000ee20000000a00 */
[----:B------:R-:W-:Y:S01]  /*44d0*/  ULEA UR13, UR15, UR7, 0x3 ;  /* 0x000000070f0d7291 */ /* 0x000fe2000f8e18ff */
[----:B------:R-:W-:Y:S01]  /*44e0*/  SHF.L.U32 R30, R27, 0x1f, RZ ;  /* 0x0000001f1b1e7819 */ /* 0x000fe200000006ff */
[----:B------:R-:W-:Y:S01]  /*44f0*/  VIADD R26, R26, 0x1 ;  /* 0x000000011a1a7836 */ /* 0x000fe20000000000 */
[----:B------:R-:W-:Y:S04]  /*4500*/  @P3 SHF.R.U32.HI R24, RZ, 0x10, R17 ;  /* 0x00000010ff183819 */ /* 0x000fe80000011611 */
[----:B------:R-:W5:Y:S02]  /*4510*/  LDC.64 R12, c[0x0][0xb18] ;  /* 0x0002c600ff0c7b82 */ /* 0x000f640000000a00 */
[----:B------:R-:W1:Y:S01]  /*4520*/  SYNCS.PHASECHK.TRANS64.TRYWAIT P4, [UR13+0xb0], R30 ;  /* 0x0000b01eff0075a7 */ /* 0x000e62000808110d */
[C---:B---3--:R-:W-:Y:S05]  /*4530*/  @!P1 IMAD.HI.U32 R8, R11.reuse, R8, RZ ;  /* 0x000000080b089227 */ /* 0x048fea00078e00ff */
[----:B--2---:R-:W2:Y:S01]  /*4540*/  @!P1 LDC R0, c[0x0][0xb20] ;  /* 0x0002c800ff009b82 */ /* 0x004ea20000000800 */
[----:B------:R-:W-:Y:S01]  /*4550*/  @!P1 SHF.R.U32.HI R8, RZ, R9, R8 ;  /* 0x00000009ff089219 */ /* 0x000fe20000011608 */
[----:B-----5:R-:W-:Y:S01]  /*4560*/  @!P1 IMAD.HI.U32 R13, R10, R13, RZ ;  /* 0x0000000d0a0d9227 */ /* 0x020fe200078e00ff */
[----:B------:R-:W-:Y:S05]  /*4570*/  @!P1 ISETP.NE.AND P0, PT, R12, 0x1, PT ;  /* 0x000000010c00980c */ /* 0x000fea0003f05270 */
[----:B------:R-:W3:Y:S01]  /*4580*/  @!P1 LDC R2, c[0x0][0xb0c] ;  /* 0x0002c300ff029b82 */ /* 0x000ee20000000800 */
[----:B--2---:R-:W-:Y:S02]  /*4590*/  @!P1 SHF.R.U32.HI R0, RZ, R0, R13 ;  /* 0x00000000ff009219 */ /* 0x004fe4000001160d */
[----:B---3--:R-:W-:Y:S02]  /*45a0*/  @!P1 ISETP.NE.AND P2, PT, R2, 0x1, PT ;  /* 0x000000010200980c */ /* 0x008fe40003f45270 */
[----:B------:R-:W-:Y:S02]  /*45b0*/  @!P1 SEL R9, R10, R0, !P0 ;  /* 0x000000000a099207 */ /* 0x000fe40004000000 */
[----:B------:R-:W-:Y:S02]  /*45c0*/  ELECT P0, URZ, PT ;  /* 0x0000000000ff782f */ /* 0x000fe40003800000 */
[----:B------:R-:W-:Y:S05]  /*45d0*/  @!P1 SEL R8, R11, R8, !P2 ;  /* 0x000000080b089207 */ /* 0x000fea0005000000 */
[----:B------:R-:W-:Y:S02]  /*45e0*/  @!P1 IMAD.IADD R0, R9, 0x1, -R8 ;  /* 0x0000000109009824 */ /* 0x000fe400078e0a08 */
[----:B------:R-:W-:Y:S02]  /*45f0*/  @!P1 IMAD.IADD R8, R8, 0x1, -R9 ;  /* 0x0000000108089824 */ /* 0x000fe400078e0a09 */
[----:B------:R-:W-:Y:S02]  /*4600*/  @!P1 IMAD R11, R0, R2, R11 ;  /* 0x00000002000b9224 */ /* 0x000fe400078e020b */
[----:B------:R-:W-:Y:S01]  /*4610*/  @!P1 IMAD R10, R8, R12, R10 ;  /* 0x0000000c080a9224 */ /* 0x000fe200078e020a */
[----:B-1----:R-:W-:Y:S06]  /*4620*/  @!P4 BRA `(.L_x_81) ;  /* 0x0000002800c8c947 */ /* 0x002fec0003800000 */
.L_x_151:
[----:B------:R-:W-:Y:S01]  /*4630*/  PLOP3.LUT P5, PT, P5, P0, PT, 0xf2, 0x2f ;  /* 0x00000000002f781c */ /* 0x000fe20002fa1e72 */
[----:B------:R-:W-:Y:S01]  /*4640*/  UMOV UR16, 0x0 ;  /* 0x0000000000107882 */ /* 0x000fe20000000000 */
[----:B------:R-:W-:Y:S01]  /*4650*/  UMOV UR17, 0x10000000 ;  /* 0x1000000000117882 */ /* 0x000fe20000000000 */
[----:B------:R-:W-:Y:S01]  /*4660*/  UMOV UR12, UR36 ;  /* 0x00000024000c7c82 */ /* 0x000fe20008000000 */
[----:B------:R-:W-:Y:S09]  /*4670*/  @P3 R2UR UR36, R24 ;  /* 0x00000000182432ca */ /* 0x000ff200000e0000 */
[----:B------:R-:W-:Y:S01]  /*4680*/  @!P5 IADD3 R2, P0, PT, R28, 0x580, RZ ;  /* 0x000005801c02d810 */ /* 0x000fe20007f1e0ff */
[----:B------:R-:W-:Y:S01]  /*4690*/  @!P5 IMAD.SHL.U32 R92, R92, 0x20, RZ ;  /* 0x000000205c5cd824 */ /* 0x000fe200078e00ff */
[----:B------:R-:W-:Y:S01]  /*46a0*/  VOTEU.ALL UP1, P5 ;  /* 0x0000000000ff7886 */ /* 0x000fe20002820000 */
[----:B------:R-:W-:Y:S01]  /*46b0*/  @!P5 IMAD.SHL.U32 R93, R93, 0x80, RZ ;  /* 0x000000805d5dd824 */ /* 0x000fe200078e00ff */
[----:B------:R-:W-:Y:S01]  /*46c0*/  @!P5 R2UR UR9, R2 ;  /* 0x000000000209d2ca */ /* 0x000fe200000e0000 */
[----:B-1----:R-:W-:Y:S01]  /*46d0*/  @!P5 IMAD.X R0, RZ, RZ, R29, P0 ;  /* 0x000000ffff00d224 */ /* 0x002fe200000e061d */
[----:B------:R-:W-:Y:S01]  /*46e0*/  @!P5 R2UR UR10, R92 ;  /* 0x000000005c0ad2ca */ /* 0x000fe200000e0000 */
[----:B------:R-:W-:Y:S01]  /*46f0*/  @!UP1 ULEA UR14, UR15, UR7, 0xd ;  /* 0x000000070f0e9291 */ /* 0x000fe2000f8e68ff */
[----:B------:R-:W-:Y:S01]  /*4700*/  @!P5 R2UR UR11, R93 ;  /* 0x000000005d0bd2ca */ /* 0x000fe200000e0000 */
[----:B------:R-:W-:Y:S01]  /*4710*/  UIADD3 UR15, UPT, UPT, UR15, 0x1, URZ ;  /* 0x000000010f0f7890 */ /* 0x000fe2000fffe0ff */
[----:B------:R-:W-:Y:S01]  /*4720*/  @!P5 R2UR UR8, R0 ;  /* 0x000000000008d2ca */ /* 0x000fe200000e0000 */
[----:B------:R-:W-:Y:S01]  /*4730*/  IMAD.IADD R92, R10, 0x1, R90 ;  /* 0x000000010a5c7824 */ /* 0x000fe200078e025a */
[C---:B------:R-:W-:Y:S01]  /*4740*/  ISETP.NE.AND P0, PT, R26.reuse, 0x2, PT ;  /* 0x000000021a00780c */ /* 0x040fe20003f05270 */
[----:B------:R-:W-:Y:S03]  /*4750*/  IMAD.IADD R93, R11, 0x1, R91 ;  /* 0x000000010b5d7824 */ /* 0x000fe600078e025b */
[----:B------:R-:W-:Y:S01]  /*4760*/  SEL R0, RZ, 0x1, P0 ;  /* 0x00000001ff007807 */ /* 0x000fe20000000000 */
[----:B------:R-:W-:Y:S01]  /*4770*/  IMAD.U32 R8, RZ, RZ, UR9 ;  /* 0x00000009ff087e24 */ /* 0x000fe2000f8e00ff */
[----:B------:R-:W-:Y:S01]  /*4780*/  UIADD3 UR9, UPT, UPT, UR13, 0xa0, URZ ;  /* 0x000000a00d097890 */ /* 0x000fe2000fffe0ff */
[----:B------:R-:W-:Y:S02]  /*4790*/  SEL R26, R26, RZ, P0 ;  /* 0x000000ff1a1a7207 */ /* 0x000fe40000000000 */
[----:B------:R-:W-:Y:S02]  /*47a0*/  LOP3.LUT R25, R25, R0, RZ, 0x3c, !PT ;  /* 0x0000000019197212 */ /* 0x000fe400078e3cff */
[----:B------:R-:W-:Y:S01]  /*47b0*/  IMAD.U32 R9, RZ, RZ, UR8 ;  /* 0x00000008ff097e24 */ /* 0x000fe2000f8e00ff */
[----:B------:R-:W-:Y:S01]  /*47c0*/  @!P5 R2UR UR18, R8 ;  /* 0x000000000812d2ca */ /* 0x000fe200000e0000 */
[----:B------:R-:W-:Y:S01]  /*47d0*/  @!UP1 UIADD3 UR8, UPT, UPT, UR14, 0x200, URZ ;  /* 0x000002000e089890 */ /* 0x000fe2000fffe0ff */
[----:B------:R-:W-:Y:S02]  /*47e0*/  VOTEU.ALL UP1, P5 ;  /* 0x0000000000ff7886 */ /* 0x000fe40002820000 */
[----:B------:R-:W-:Y:S01]  /*47f0*/  @!P5 R2UR UR19, R9 ;  /* 0x000000000913d2ca */ /* 0x000fe200000e0000 */
[----:B------:R-:W-:Y:S11]  /*4800*/  UPRMT UR14, UR37, 0x654, UR9 ;  /* 0x00000654250e7896 */ /* 0x000ff60008000009 */
[----:B------:R-:W-:Y:S01]  /*4810*/  @!UPT UIADD3 URZ, UPT, UPT, URZ, URZ, URZ ;  /* 0x000000fffffff290 */ /* 0x000fe2000fffe0ff */
[----:B------:R2:W-:Y:S01]  /*4820*/  @!UP1 UTMALDG.3D [UR8], [UR18], desc[UR16] ;  /* 0x00001008120095b4 */ /* 0x0005e20008011000 */
[----:B------:R2:W-:Y:S01]  /*4830*/  @!P5 SYNCS.ARRIVE.TRANS64.RED.A0TR RZ, [UR13+0xa0], R23 ;  /* 0x0000a017ffffd9a7 */ /* 0x0005e2000830040d */
[----:B------:R-:W-:Y:S04]  /*4840*/  UISETP.NE.AND UP1, UPT, UR15, 0x2, UPT ;  /* 0x000000020f00788c */ /* 0x000fe8000bf25270 */
[----:B------:R-:W-:Y:S02]  /*4850*/  USEL UR13, URZ, 0x1, UP1 ;  /* 0x00000001ff0d7887 */ /* 0x000fe40008800000 */
[----:B------:R-:W-:Y:S02]  /*4860*/  USEL UR15, UR15, URZ, UP1 ;  /* 0x000000ff0f0f7287 */ /* 0x000fe40008800000 */
[----:B------:R-:W-:Y:S02]  /*4870*/  UPLOP3.LUT UP1, UPT, UPT, UPT, UPT, 0x80, 0x8 ;  /* 0x000000000008789c */ /* 0x000fe40003f2f070 */
[----:B------:R-:W-:Y:S01]  /*4880*/  LOP3.LUT R27, R27, UR13, RZ, 0x3c, !PT ;  /* 0x0000000d1b1b7c12 */ /* 0x000fe2000f8e3cff */
[----:B------:R-:W-:Y:S01]  /*4890*/  SYNCS.ARRIVE.TRANS64.RED.A1T0 RZ, [UR14], RZ ;  /* 0x000000ffffff79a7 */ /* 0x000fe2000810040e */
[----:B------:R-:W-:Y:S07]  /*48a0*/  @P3 BRA `(.L_x_82) ;  /* 0xfffffff400983947 */ /* 0x000fee000383ffff */
[----:B------:R-:W-:Y:S01]  /*48b0*/  UIADD3 UR7, UPT, UPT, UR7, 0xb0, URZ ;  /* 0x000000b007077890 */ /* 0x000fe2000fffe0ff */
[----:B------:R-:W-:-:S03]  /*48c0*/  SHF.L.U32 R2, R27, 0x1f, RZ ;  /* 0x0000001f1b027819 */ /* 0x000fc600000006ff */
[----:B------:R-:W-:-:S09]  /*48d0*/  ULEA UR4, UR15, UR7, 0x3 ;  /* 0x000000070f047291 */ /* 0x000fd2000f8e18ff */
[----:B------:R-:W1:Y:S02]  /*48e0*/  SYNCS.PHASECHK.TRANS64.TRYWAIT P0, [UR4], R2 ;  /* 0x00000002ff0075a7 */ /* 0x000e640008001104 */
[----:B-1----:R-:W-:Y:S05]  /*48f0*/  @!P0 BRA `(.L_x_83) ;  /* 0x00000028002c8947 */ /* 0x002fea0003800000 */
.L_x_153:
[----:B------:R-:W-:-:S04]  /*4900*/  UIADD3 UR5, UPT, UPT, UR15, 0x1, URZ ;  /* 0x000000010f057890 */ /* 0x000fc8000fffe0ff */
[----:B------:R-:W-:-:S04]  /*4910*/  UISETP.NE.AND UP0, UPT, UR5, 0x2, UPT ;  /* 0x000000020500788c */ /* 0x000fc8000bf05270 */
[----:B------:R-:W-:Y:S02]  /*4920*/  USEL UR4, URZ, 0x1, UP0 ;  /* 0x00000001ff047887 */ /* 0x000fe40008000000 */
[----:B------:R-:W-:-:S04]  /*4930*/  USEL UR5, UR5, URZ, UP0 ;  /* 0x000000ff05057287 */ /* 0x000fc80008000000 */
[----:B------:R-:W-:Y:S01]  /*4940*/  ULEA UR5, UR5, UR7, 0x3 ;  /* 0x0000000705057291 */ /* 0x000fe2000f8e18ff */
[----:B-1----:R-:W-:-:S04]  /*4950*/  LOP3.LUT R2, R27, UR4, RZ, 0x3c, !PT ;  /* 0x000000041b027c12 */ /* 0x002fc8000f8e3cff */
[----:B------:R-:W-:Y:S01]  /*4960*/  SHF.L.U32 R2, R2, 0x1f, RZ ;  /* 0x0000001f02027819 */ /* 0x000fe200000006ff */
[----:B------:R-:W-:-:S07]  /*4970*/  IMAD.U32 R0, RZ, RZ, UR5 ;  /* 0x00000005ff007e24 */ /* 0x000fce000f8e00ff */
.L_x_84:
[----:B-1----:R1:W3:Y:S02]  /*4980*/  SYNCS.PHASECHK.TRANS64.TRYWAIT P0, [R0+URZ], R2 ;  /* 0x00000002000075a7 */ /* 0x0022e400080011ff */
[----:B---3--:R-:W-:Y:S05]  /*4990*/  @!P0 NANOSLEEP.SYNCS 0x989680 ;  /* 0x009896800000895d */ /* 0x008fea0003900000 */
[----:B------:R-:W3:Y:S02]  /*49a0*/  @!P0 SYNCS.PHASECHK.TRANS64 P0, [R0+URZ], R2 ;  /* 0x00000002000085a7 */ /* 0x000ee400080010ff */
[----:B--23--:R-:W-:Y:S05]  /*49b0*/  @P0 EXIT ;  /* 0x000000000000094d */ /* 0x00cfea0003800000 */
[----:B------:R-:W-:Y:S05]  /*49c0*/  BRA `(.L_x_84) ;  /* 0xfffffffc00ec7947 */ /* 0x000fea000383ffff */
.L_x_74:
[----:B------:R-:W-:-:S06]  /*49d0*/  UISETP.GE.AND UP1, UPT, UR8, 0x4, UPT ;  /* 0x000000040800788c */ /* 0x000fcc000bf26270 */
[----:B------:R-:W-:-:S13]  /*49e0*/  PLOP3.LUT P0, PT, PT, PT, UP1, 0x80, 0x8 ;  /* 0x000000000008781c */ /* 0x000fda0003f0f018 */
[----:B------:R-:W-:Y:S05]  /*49f0*/  @!P0 EXIT ;  /* 0x000000000000894d */ /* 0x000fea0003800000 */
[----:B------:R-:W-:Y:S01]  /*4a00*/  BAR.SYNC.DEFER_BLOCKING 0x6, 0xa0 ;  /* 0x0182800000007b1d */ /* 0x000fe20000010000 */
[C---:B------:R-:W-:Y:S01]  /*4a10*/  IMAD.SHL.U32 R2, R108.reuse, 0x20, RZ ;  /* 0x000000206c027824 */ /* 0x040fe200078e00ff */
[C---:B------:R-:W-:Y:S01]  /*4a20*/  LOP3.LUT R106, R108.reuse, 0x2, RZ, 0xc0, !PT ;  /* 0x000000026c6a7812 */ /* 0x040fe200078ec0ff */
[C---:B------:R-:W-:Y:S01]  /*4a30*/  IMAD.SHL.U32 R107, R108.reuse, 0x4, RZ ;  /* 0x000000046c6b7824 */ /* 0x040fe200078e00ff */
[C---:B------:R-:W-:Y:S01]  /*4a40*/  LOP3.LUT R109, R108.reuse, 0x60, RZ, 0xc0, !PT ;  /* 0x000000606c6d7812 */ /* 0x040fe200078ec0ff */
[----:B------:R-:W-:Y:S01]  /*4a50*/  IMAD.U32 R46, R108, 0x10000, RZ ;  /* 0x000100006c2e7824 */ /* 0x000fe200078e00ff */
[----:B------:R-:W-:Y:S02]  /*4a60*/  UMOV UR42, 0x400 ;  /* 0x00000400002a7882 */ /* 0x000fe40000000000 */
[----:B------:R-:W1:Y:S01]  /*4a70*/  LDC R98, c[0x0][0x370] ;  /* 0x0000dc00ff627b82 */ /* 0x000e620000000800 */
[----:B------:R-:W-:Y:S01]  /*4a80*/  ULEA UR42, UR37, UR42, 0x18 ;  /* 0x0000002a252a7291 */ /* 0x000fe2000f8ec0ff */
[----:B------:R-:W-:Y:S01]  /*4a90*/  LOP3.LUT R3, R2, 0xc0, RZ, 0xc0, !PT ;  /* 0x000000c002037812 */ /* 0x000fe200078ec0ff */
[----:B------:R-:W-:Y:S01]  /*4aa0*/  IMAD.MOV R106, RZ, RZ, -R106 ;  /* 0x000000ffff6a7224 */ /* 0x000fe200078e0a6a */
[----:B------:R-:W-:Y:S01]  /*4ab0*/  LOP3.LUT R108, R108, 0x4, RZ, 0xc0, !PT ;  /* 0x000000046c6c7812 */ /* 0x000fe200078ec0ff */
[----:B------:R-:W-:Y:S01]  /*4ac0*/  UIADD3 UR44, UPT, UPT, UR42, 0x200, URZ ;  /* 0x000002002a2c7890 */ /* 0x000fe2000fffe0ff */
[----:B------:R-:W-:Y:S01]  /*4ad0*/  LOP3.LUT R107, R3, 0x18, R107, 0xf8, !PT ;  /* 0x00000018036b7812 */ /* 0x000fe200078ef86b */
[----:B------:R-:W-:Y:S01]  /*4ae0*/  HFMA2 R45, -RZ, RZ, 0, 0 ;  /* 0x00000000ff2d7431 */ /* 0x000fe200000001ff */
[----:B------:R-:W2:Y:S01]  /*4af0*/  LDC R42, c[0x0][0xb0c] ;  /* 0x0002c300ff2a7b82 */ /* 0x000ea20000000800 */
[----:B------:R-:W-:Y:S01]  /*4b00*/  LOP3.LUT R46, R46, 0x600000, RZ, 0xc0, !PT ;  /* 0x006000002e2e7812 */ /* 0x000fe200078ec0ff */
[----:B------:R-:W-:Y:S01]  /*4b10*/  IMAD.MOV R105, RZ, RZ, -R108 ;  /* 0x000000ffff697224 */ /* 0x000fe200078e0a6c */
[----:B------:R-:W-:Y:S01]  /*4b20*/  LOP3.LUT R107, R107, 0xf20, R2, 0xf8, !PT ;  /* 0x00000f206b6b7812 */ /* 0x000fe200078ef802 */
[----:B------:R-:W-:Y:S01]  /*4b30*/  IMAD.MOV.U32 R104, RZ, RZ, 0x1 ;  /* 0x00000001ff687424 */ /* 0x000fe200078e00ff */
[----:B------:R-:W-:Y:S01]  /*4b40*/  CS2R R102, SRZ ;  /* 0x0000000000667805 */ /* 0x000fe2000001ff00 */
[----:B------:R-:W-:Y:S01]  /*4b50*/  IMAD.MOV.U32 R116, RZ, RZ, RZ ;  /* 0x000000ffff747224 */ /* 0x000fe200078e00ff */
[----:B------:R-:W-:Y:S01]  /*4b60*/  CS2R R100, SRZ ;  /* 0x0000000000647805 */ /* 0x000fe2000001ff00 */
[----:B------:R-:W4:Y:S01]  /*4b70*/  LDC R96, c[0x0][0xb20] ;  /* 0x0002c800ff607b82 */ /* 0x000f220000000800 */
[----:B------:R-:W3:Y:S01]  /*4b80*/  LDS R0, [UR42+0x180] ;  /* 0x0001802aff007984 */ /* 0x000ee20008000800 */
[----:B------:R-:W-:Y:S01]  /*4b90*/  SHF.L.U32 R106, R106, 0x4, RZ ;  /* 0x000000046a6a7819 */ /* 0x000fe200000006ff */
[----:B------:R-:W-:Y:S01]  /*4ba0*/  IMAD.SHL.U32 R105, R105, 0x10, RZ ;  /* 0x0000001069697824 */ /* 0x000fe200078e00ff */
[----:B------:R-:W-:Y:S01]  /*4bb0*/  LEA R107, R107, UR44, 0x1 ;  /* 0x0000002c6b6b7c11 */ /* 0x000fe2000f8e08ff */
[----:B------:R-:W1:Y:S03]  /*4bc0*/  LDCU.64 UR46, c[0x0][0x348] ;  /* 0x00006900ff2e77ac */ /* 0x000e660008000a00 */
[----:B------:R-:W1:Y:S01]  /*4bd0*/  LDC R41, c[0x0][0xb30] ;  /* 0x0002cc00ff297b82 */ /* 0x000e620000000800 */
[----:B------:R-:W1:Y:S01]  /*4be0*/  LDCU.64 UR38, c[0x0][0x888] ;  /* 0x00011100ff2677ac */ /* 0x000e620008000a00 */
[----:B------:R-:W-:-:S06]  /*4bf0*/  UMOV UR43, URZ ;  /* 0x000000ff002b7c82 */ /* 0x000fcc0008000000 */
[----:B------:R-:W1:Y:S08]  /*4c00*/  LDC.64 R88, c[0x0][0xb10] ;  /* 0x0002c400ff587b82 */ /* 0x000e700000000a00 */
[----:B------:R-:W1:Y:S08]  /*4c10*/  LDC.64 R38, c[0x0][0xb18] ;  /* 0x0002c600ff267b82 */ /* 0x000e700000000a00 */
[----:B------:R-:W1:Y:S08]  /*4c20*/  LDC.64 R84, c[0x0][0x888] ;  /* 0x00022200ff547b82 */ /* 0x000e700000000a00 */
[----:B------:R-:W1:Y:S01]  /*4c30*/  LDC.64 R36, c[0x0][0xb28] ;  /* 0x0002ca00ff247b82 */ /* 0x000e620000000a00 */
[----:B---3--:R-:W-:-:S07]  /*4c40*/  IMAD.IADD R46, R0, 0x1, R46 ;  /* 0x00000001002e7824 */ /* 0x008fce00078e022e */
[----:B------:R-:W3:Y:S08]  /*4c50*/  LDC.64 R86, c[0x0][0x890] ;  /* 0x00022400ff567b82 */ /* 0x000ef00000000a00 */
[----:B------:R-:W1:Y:S08]  /*4c60*/  LDC.64 R82, c[0x0][0x8b0] ;  /* 0x00022c00ff527b82 */ /* 0x000e700000000a00 */
[----:B------:R-:W1:Y:S08]  /*4c70*/  LDC.64 R80, c[0x0][0x8a8] ;  /* 0x00022a00ff507b82 */ /* 0x000e700000000a00 */
[----:B--2-4-:R-:W1:Y:S02]  /*4c80*/  LDC R97, c[0x0][0x374] ;  /* 0x0000dd00ff617b82 */ /* 0x014e640000000800 */
.L_x_104:
[----:B------:R-:W-:Y:S02]  /*4c90*/  LEA R0, R116, UR42, 0x3 ;  /* 0x0000002a74007c11 */ /* 0x000fe4000f8e18ff */
[----:B------:R-:W-:Y:S02]  /*4ca0*/  SHF.L.U32 R2, R102, 0x1f, RZ ;  /* 0x0000001f66027819 */ /* 0x000fe400000006ff */
[----:B-1----:R-:W-:Y:S02]  /*4cb0*/  LEA R16, R116, UR42, 0x4 ;  /* 0x0000002a74107c11 */ /* 0x002fe4000f8e20ff */
[----:B--2---:R-:W2:Y:S02]  /*4cc0*/  SYNCS.PHASECHK.TRANS64.TRYWAIT P0, [R0+URZ+0xd0], R2 ;  /* 0x0000d002000075a7 */ /* 0x004ea400080011ff */
[----:B--2---:R-:W-:Y:S05]  /*4cd0*/  @!P0 BRA `(.L_x_85) ;  /* 0x00000024004c8947 */ /* 0x004fea0003800000 */
.L_x_154:
[----:B------:R-:W4:Y:S01]  /*4ce0*/  LDC.64 R10, c[0x0][0xb10] ;  /* 0x0002c400ff0a7b82 */ /* 0x000f220000000a00 */
[----:B------:R-:W3:Y:S01]  /*4cf0*/  LDS.128 R16, [R16+0x160] ;  /* 0x0001600010107984 */ /* 0x000ee20000000c00 */
[----:B-1----:R-:W-:Y:S01]  /*4d00*/  ISETP.NE.AND P1, PT, R41, 0x1, PT ;  /* 0x000000012900780c */ /* 0x002fe20003f25270 */
[----:B--2---:R-:W-:Y:S01]  /*4d10*/  VIADD R0, R0, 0xe0 ;  /* 0x000000e000007836 */ /* 0x004fe20000000000 */
[----:B------:R-:W-:Y:S04]  /*4d20*/  ISETP.GE.AND P0, PT, R40, 0x1, PT ;  /* 0x000000012800780c */ /* 0x000fe80003f06270 */
[----:B------:R-:W1:Y:S01]  /*4d30*/  LDC.64 R8, c[0x0][0xb18] ;  /* 0x0002c600ff087b82 */ /* 0x000e620000000a00 */
[----:B------:R-:W-:Y:S01]  /*4d40*/  PRMT R0, RZ, 0x654, R0 ;  /* 0x00000654ff007816 */ /* 0x000fe20000000000 */
[----:B------:R-:W-:Y:S01]  /*4d50*/  @!PT LDS RZ, [RZ] ;  /* 0x00000000fffff984 */ /* 0x000fe20000000800 */
[----:B------:R-:W-:Y:S01]  /*4d60*/  @!PT LDS RZ, [RZ] ;  /* 0x00000000fffff984 */ /* 0x000fe20000000800 */
[----:B------:R-:W-:Y:S01]  /*4d70*/  @!PT LDS RZ, [RZ] ;  /* 0x00000000fffff984 */ /* 0x000fe20000000800 */
[----:B------:R-:W-:Y:S01]  /*4d80*/  @!PT LDS RZ, [RZ] ;  /* 0x00000000fffff984 */ /* 0x000fe20000000800 */
[----:B------:R2:W-:Y:S06]  /*4d90*/  MEMBAR.ALL.CTA ;  /* 0x0000000000007992 */ /* 0x0005ec0000008000 */
[----:B--2---:R-:W2:Y:S01]  /*4da0*/  FENCE.VIEW.ASYNC.S ;  /* 0x00000000000073c6 */ /* 0x004ea20000000000 */
[----:B------:R-:W1:Y:S08]  /*4db0*/  @!P1 LDC R12, c[0x0][0xb20] ;  /* 0x0002c800ff0c9b82 */ /* 0x000e700000000800 */
[----:B------:R-:W1:Y:S01]  /*4dc0*/  @!P1 LDC R7, c[0x0][0xb0c] ;  /* 0x0002c300ff079b82 */ /* 0x000e620000000800 */
[----:B--2---:R2:W-:Y:S01]  /*4dd0*/  SYNCS.ARRIVE.TRANS64.RED.A1T0 RZ, [R0+URZ], RZ ;  /* 0x000000ff00ff79a7 */ /* 0x0045e200081004ff */
[----:B---3--:R-:W-:Y:S04]  /*4de0*/  LOP3.LUT P4, RZ, R18, 0x1, RZ, 0xc0, !PT ;  /* 0x0000000112ff7812 */ /* 0x008fe8000788c0ff */
[----:B------:R-:W-:Y:S09]  /*4df0*/  P2R R110, PR, RZ, 0x10 ;  /* 0x00000010ff6e7803 */ /* 0x000ff20000000000 */
[----:B------:R-:W-:Y:S02]  /*4e00*/  @P4 MOV R44, R16 ;  /* 0x00000010002c4202 */ /* 0x000fe40000000f00 */
[----:B------:R-:W-:Y:S01]  /*4e10*/  @P4 LOP3.LUT R43, R17, 0xffff, RZ, 0xc0, !PT ;  /* 0x0000ffff112b4812 */ /* 0x000fe200078ec0ff */
[----:B--2-4-:R-:W-:Y:S06]  /*4e20*/  @!P0 BRA `(.L_x_86) ;  /* 0x0000000000a48947 */ /* 0x014fec0003800000 */
[-C--:B------:R-:W-:Y:S01]  /*4e30*/  IMAD.HI.U32 R0, R97, R39.reuse, RZ ;  /* 0x0000002761007227 */ /* 0x080fe200078e00ff */
[----:B------:R-:W-:Y:S02]  /*4e40*/  ISETP.NE.AND P0, PT, R38, 0x1, PT ;  /* 0x000000012600780c */ /* 0x000fe40003f05270 */
[----:B------:R-:W-:Y:S01]  /*4e50*/  ISETP.NE.AND P2, PT, R40, 0x1, PT ;  /* 0x000000012800780c */ /* 0x000fe20003f45270 */
[----:B------:R-:W-:Y:S01]  /*4e60*/  IMAD.HI.U32 R4, R98, R88, RZ ;  /* 0x0000005862047227 */ /* 0x000fe200078e00ff */
[----:B------:R-:W-:Y:S02]  /*4e70*/  SHF.R.U32.HI R0, RZ, R96, R0 ;  /* 0x00000060ff007219 */ /* 0x000fe40000011600 */
[----:B------:R-:W-:Y:S01]  /*4e80*/  ISETP.NE.AND P3, PT, R42, 0x1, PT ;  /* 0x000000012a00780c */ /* 0x000fe20003f65270 */
[----:B------:R-:W-:Y:S01]  /*4e90*/  IMAD.HI.U32 R6, R43, R39, RZ ;  /* 0x000000272b067227 */ /* 0x000fe200078e00ff */
[-C--:B------:R-:W-:Y:S02]  /*4ea0*/  SHF.R.U32.HI R4, RZ, R89.reuse, R4 ;  /* 0x00000059ff047219 */ /* 0x080fe40000011604 */
        /* <DEDUP_REMOVED lines=14> */
[C---:B------:R-:W-:Y:S03]  /*4f90*/  IMAD.HI.U32 R0, R3.reuse, R36, RZ ;  /* 0x0000002403007227 */ /* 0x040fe600078e00ff */
[C---:B------:R-:W-:Y:S02]  /*4fa0*/  ISETP.GE.OR P0, PT, R2.reuse, R5, P0 ;  /* 0x000000050200720c */ /* 0x040fe40000706670 */
[----:B------:R-:W-:Y:S04]  /*4fb0*/  SHF.R.U32.HI R0, RZ, R37, R0 ;  /* 0x00000025ff007219 */ /* 0x000fe80000011600 */
[C---:B------:R-:W-:Y:S05]  /*4fc0*/  SEL R6, R3.reuse, R0, !P2 ;  /* 0x0000000003067207 */ /* 0x040fea0005000000 */
        /* <DEDUP_REMOVED lines=14> */
[----:B------:R-:W-:Y:S07]  /*50b0*/  IMAD R43, R3, R38, R43 ;  /* 0x00000026032b7224 */ /* 0x000fee00078e022b */
.L_x_86:
[----:B------:R-:W-:Y:S01]  /*50c0*/  @!P1 IMAD.HI.U32 R0, R44, R10, RZ ;  /* 0x0000000a2c009227 */ /* 0x000fe200078e00ff */
[----:B-1----:R-:W-:Y:S01]  /*50d0*/  @!P1 ISETP.NE.AND P0, PT, R8, 0x1, PT ;  /* 0x000000010800980c */ /* 0x002fe20003f05270 */
[----:B------:R-:W-:Y:S01]  /*50e0*/  ULOP3.LUT UP0, URZ, UR44, 0x1b0, URZ, 0xc0, !UPT ;  /* 0x000001b02cff7892 */ /* 0x000fe2000f80c0ff */
[----:B------:R-:W-:Y:S01]  /*50f0*/  @!P1 ISETP.NE.AND P2, PT, R7, 0x1, PT ;  /* 0x000000010700980c */ /* 0x000fe20003f45270 */
[C---:B------:R-:W-:Y:S01]  /*5100*/  @!P1 IMAD.HI.U32 R2, R43.reuse, R9, RZ ;  /* 0x000000092b029227 */ /* 0x040fe200078e00ff */
[----:B------:R-:W-:Y:S02]  /*5110*/  @!P1 SHF.R.U32.HI R0, RZ, R11, R0 ;  /* 0x0000000bff009219 */ /* 0x000fe40000011600 */
[----:B------:R-:W-:Y:S01]  /*5120*/  @P4 SHF.R.U32.HI R99, RZ, 0x10, R17 ;  /* 0x00000010ff634819 */ /* 0x000fe20000011611 */
[----:B------:R-:W-:Y:S01]  /*5130*/  VIADD R116, R116, 0x1 ;  /* 0x0000000174747836 */ /* 0x000fe20000000000 */
[----:B------:R-:W-:Y:S02]  /*5140*/  @!P1 SHF.R.U32.HI R2, RZ, R12, R2 ;  /* 0x0000000cff029219 */ /* 0x000fe40000011602 */
[----:B------:R-:W-:Y:S02]  /*5150*/  @!P1 SEL R3, R44, R0, !P2 ;  /* 0x000000002c039207 */ /* 0x000fe40005000000 */
[----:B------:R-:W-:Y:S05]  /*5160*/  @!P1 SEL R2, R43, R2, !P0 ;  /* 0x000000022b029207 */ /* 0x000fea0004000000 */
[----:B------:R-:W-:Y:S02]  /*5170*/  @!P1 IMAD.IADD R0, R2, 0x1, -R3 ;  /* 0x0000000102009824 */ /* 0x000fe400078e0a03 */
[----:B------:R-:W-:Y:S02]  /*5180*/  @!P1 IMAD.IADD R2, R3, 0x1, -R2 ;  /* 0x0000000103029824 */ /* 0x000fe400078e0a02 */
[----:B------:R-:W-:Y:S02]  /*5190*/  @!P1 IMAD R44, R0, R7, R44 ;  /* 0x00000007002c9224 */ /* 0x000fe400078e022c */
[----:B------:R-:W-:Y:S01]  /*51a0*/  @!P1 IMAD R43, R2, R8, R43 ;  /* 0x00000008022b9224 */ /* 0x000fe200078e022b */
[----:B------:R-:W-:Y:S06]  /*51b0*/  BRA.U !UP0, `(.L_x_87) ;  /* 0x00000001087c7547 */ /* 0x000fec000b800000 */
[----:B------:R-:W1:Y:S01]  /*51c0*/  LDCU.64 UR8, c[0x4][0x80] ;  /* 0x01001000ff0877ac */ /* 0x000e620008000a00 */
[----:B------:R-:W-:Y:S01]  /*51d0*/  MOV R2, 0x0 ;  /* 0x0000000000027802 */ /* 0x000fe20000000f00 */
[----:B------:R-:W-:Y:S02]  /*51e0*/  HFMA2 R12, -RZ, RZ, 0, 5.9604644775390625e-08 ;  /* 0x00000001ff0c7431 */ /* 0x000fe400000001ff */
[----:B------:R-:W-:Y:S01]  /*51f0*/  IMAD.MOV.U32 R8, RZ, RZ, 0x70 ;  /* 0x00000070ff087424 */ /* 0x000fe200078e00ff */
[----:B------:R2:W3:Y:S01]  /*5200*/  LDC.64 R14, c[0x4][R2] ;  /* 0x01000000020e7b82 */ /* 0x0004e20000000a00 */
[----:B------:R-:W4:Y:S01]  /*5210*/  LDCU.64 UR6, c[0x4][0x88] ;  /* 0x01001100ff0677ac */ /* 0x000f220008000a00 */
[----:B------:R-:W-:Y:S01]  /*5220*/  IMAD.MOV.U32 R13, RZ, RZ, RZ ;  /* 0x000000ffff0d7224 */ /* 0x000fe200078e00ff */
[----:B------:R-:W2:Y:S01]  /*5230*/  LDCU.64 UR4, c[0x4][0x8] ;  /* 0x01000100ff0477ac */ /* 0x000ea20008000a00 */
[----:B-1----:R-:W-:Y:S01]  /*5240*/  MOV R5, UR9 ;  /* 0x0000000900057c02 */ /* 0x002fe20008000f00 */
[----:B------:R-:W-:Y:S01]  /*5250*/  IMAD.U32 R4, RZ, RZ, UR8 ;  /* 0x00000008ff047e24 */ /* 0x000fe2000f8e00ff */
[----:B----4-:R-:W-:Y:S01]  /*5260*/  MOV R7, UR7 ;  /* 0x0000000700077c02 */ /* 0x010fe20008000f00 */
[----:B------:R-:W-:Y:S01]  /*5270*/  IMAD.U32 R6, RZ, RZ, UR6 ;  /* 0x00000006ff067e24 */ /* 0x000fe2000f8e00ff */
[----:B--2---:R-:W-:Y:S01]  /*5280*/  MOV R11, UR5 ;  /* 0x00000005000b7c02 */ /* 0x004fe20008000f00 */
[----:B------:R-:W-:Y:S02]  /*5290*/  IMAD.U32 R10, RZ, RZ, UR4 ;  /* 0x00000004ff0a7e24 */ /* 0x000fe4000f8e00ff */
[----:B------:R-:W-:Y:S07]  /*52a0*/  LEPC R20, `(.L_x_88) ;  /* 0x000000001014794e */ /* 0x000fee0000000000 */
[----:B---3-5:R-:W-:Y:S05]  /*52b0*/  CALL.ABS.NOINC R14 ;  /* 0x000000000e007343 */ /* 0x028fea0003c00000 */
.L_x_88:
[----:B------:R-:W1:Y:S01]  /*52c0*/  LDCU.64 UR8, c[0x4][0x80] ;  /* 0x01001000ff0877ac */ /* 0x000e620008000a00 */
[----:B------:R-:W2:Y:S01]  /*52d0*/  LDC.64 R2, c[0x4][R2] ;  /* 0x0100000002027b82 */ /* 0x000ea20000000a00 */
[----:B------:R-:W-:Y:S02]  /*52e0*/  HFMA2 R12, -RZ, RZ, 0, 5.9604644775390625e-08 ;  /* 0x00000001ff0c7431 */ /* 0x000fe400000001ff */
[----:B------:R-:W-:Y:S02]  /*52f0*/  IMAD.MOV.U32 R8, RZ, RZ, 0x70 ;  /* 0x00000070ff087424 */ /* 0x000fe400078e00ff */
[----:B------:R-:W-:Y:S01]  /*5300*/  IMAD.MOV.U32 R13, RZ, RZ, RZ ;  /* 0x000000ffff0d7224 */ /* 0x000fe200078e00ff */
[----:B------:R-:W3:Y:S01]  /*5310*/  LDCU.64 UR6, c[0x4][0x88] ;  /* 0x01001100ff0677ac */ /* 0x000ee20008000a00 */
[----:B------:R-:W4:Y:S01]  /*5320*/  LDCU.64 UR4, c[0x4][0x8] ;  /* 0x01000100ff0477ac */ /* 0x000f220008000a00 */
[----:B-1----:R-:W-:Y:S02]  /*5330*/  MOV R4, UR8 ;  /* 0x0000000800047c02 */ /* 0x002fe40008000f00 */
[----:B------:R-:W-:Y:S02]  /*5340*/  MOV R5, UR9 ;  /* 0x0000000900057c02 */ /* 0x000fe40008000f00 */
[----:B---3--:R-:W-:Y:S01]  /*5350*/  MOV R7, UR7 ;  /* 0x0000000700077c02 */ /* 0x008fe20008000f00 */
[----:B------:R-:W-:Y:S01]  /*5360*/  IMAD.U32 R6, RZ, RZ, UR6 ;  /* 0x00000006ff067e24 */ /* 0x000fe2000f8e00ff */
[----:B----4-:R-:W-:Y:S01]  /*5370*/  MOV R11, UR5 ;  /* 0x00000005000b7c02 */ /* 0x010fe20008000f00 */
[----:B------:R-:W-:Y:S02]  /*5380*/  IMAD.U32 R10, RZ, RZ, UR4 ;  /* 0x00000004ff0a7e24 */ /* 0x000fe4000f8e00ff */
[----:B------:R-:W-:Y:S07]  /*5390*/  LEPC R20, `(.L_x_87) ;  /* 0x000000001014794e */ /* 0x000fee0000000000 */
[----:B--2---:R-:W-:Y:S05]  /*53a0*/  CALL.ABS.NOINC R2 ;  /* 0x0000000002007343 */ /* 0x004fea0003c00000 */
.L_x_87:
[----:B------:R-:W-:Y:S01]  /*53b0*/  ISETP.NE.U32.AND P2, PT, R86, RZ, PT ;  /* 0x000000ff5600720c */ /* 0x000fe20003f45070 */
[----:B------:R-:W-:Y:S01]  /*53c0*/  UISETP.NE.AND UP1, UPT, UR45, URZ, UPT ;  /* 0x000000ff2d00728c */ /* 0x000fe2000bf25270 */
[----:B------:R-:W-:Y:S02]  /*53d0*/  ISETP.NE.U32.AND P4, PT, R82, RZ, PT ;  /* 0x000000ff5200720c */ /* 0x000fe40003f85070 */
[----:B------:R-:W-:Y:S02]  /*53e0*/  ISETP.NE.AND.EX P2, PT, R87, RZ, PT, P2 ;  /* 0x000000ff5700720c */ /* 0x000fe40003f45320 */
[----:B------:R-:W-:Y:S02]  /*53f0*/  PLOP3.LUT P1, PT, PT, PT, PT, 0x8, 0x80 ;  /* 0x000000000080781c */ /* 0x000fe40003f2e170 */
[----:B------:R-:W-:Y:S02]  /*5400*/  PLOP3.LUT P0, PT, PT, PT, UP1, 0x80, 0x8 ;  /* 0x000000000008781c */ /* 0x000fe40003f0f018 */
[----:B------:R-:W-:Y:S02]  /*5410*/  ISETP.NE.AND.EX P4, PT, R83, RZ, PT, P4 ;  /* 0x000000ff5300720c */ /* 0x000fe40003f85340 */
[----:B------:R-:W1:Y:S09]  /*5420*/  @UP1 LDCU.64 UR4, c[0x0][0x888] ;  /* 0x00011100ff0417ac */ /* 0x000e720008000a00 */
[----:B------:R-:W-:Y:S01]  /*5430*/  @P0 PLOP3.LUT P1, PT, P2, PT, PT, 0x80, 0x8 ;  /* 0x000000000008081c */ /* 0x000fe2000172f070 */
[----:B-1----:R-:W-:Y:S04]  /*5440*/  @UP1 UISETP.NE.U32.AND UP0, UPT, UR4, URZ, UPT ;  /* 0x000000ff0400128c */ /* 0x002fe8000bf05070 */
[----:B------:R-:W-:Y:S04]  /*5450*/  @UP1 UISETP.NE.AND.EX UP0, UPT, UR5, URZ, UPT, UP0 ;  /* 0x000000ff0500128c */ /* 0x000fe8000bf05300 */
[----:B------:R-:W-:Y:S01]  /*5460*/  @UP1 USEL UR4, URZ, 0xffffffff, UP0 ;  /* 0xffffffffff041887 */ /* 0x000fe20008000000 */
[----:B------:R-:W-:Y:S11]  /*5470*/  @!P2 BRA `(.L_x_89) ;  /* 0x00000000002ca947 */ /* 0x000ff60003800000 */
[----:B------:R-:W-:Y:S01]  /*5480*/  ISETP.NE.U32.AND P3, PT, R84, RZ, PT ;  /* 0x000000ff5400720c */ /* 0x000fe20003f65070 */
[----:B------:R-:W-:Y:S03]  /*5490*/  IMAD.MOV.U32 R94, RZ, RZ, 0x1 ;  /* 0x00000001ff5e7424 */ /* 0x000fe600078e00ff */
[----:B------:R-:W-:Y:S11]  /*54a0*/  ISETP.NE.AND.EX P3, PT, R85, RZ, PT, P3 ;  /* 0x000000ff5500720c */ /* 0x000ff60003f65330 */
[----:B------:R-:W-:Y:S02]  /*54b0*/  @!UPT UIADD3 URZ, UPT, UPT, URZ, URZ, URZ ;  /* 0x000000fffffff290 */ /* 0x000fe4000fffe0ff */
[----:B------:R-:W1:Y:S01]  /*54c0*/  @P3 LDC.64 R2, c[0x0][0x888] ;  /* 0x00022200ff023b82 */ /* 0x000e620000000a00 */
[----:B------:R-:W-:Y:S04]  /*54d0*/  @P3 IMAD R0, R86, UR36, RZ ;  /* 0x0000002456003c24 */ /* 0x000fe8000f8e02ff */
[----:B-1----:R-:W-:Y:S04]  /*54e0*/  @P3 IMAD.WIDE R2, R0, 0x4, R2 ;  /* 0x0000000400023825 */ /* 0x002fe800078e0202 */
[----:B------:R-:W-:Y:S01]  /*54f0*/  HFMA2 R0, -RZ, RZ, 0, 5.9604644775390625e-08 ;  /* 0x00000001ff007431 */ /* 0x000fe200000001ff */
[----:B-----5:R1:W5:Y:S04]  /*5500*/  @P3 LDG.E R48, desc[UR40][R2.64] ;  /* 0x0000002802303981 */ /* 0x020368000c1e1900 */
[----:B------:R-:W-:Y:S01]  /*5510*/  @!P3 PRMT R94, R0, 0x7610, R94 ;  /* 0x00007610005eb816 */ /* 0x000fe2000000005e */
[----:B-1----:R-:W2:Y:S06]  /*5520*/  @!P3 LDC R48, c[0x0][0x880] ;  /* 0x00022000ff30bb82 */ /* 0x002eac0000000800 */
.L_x_89:
[----:B------:R-:W-:Y:S05]  /*5530*/  @!P4 BRA `(.L_x_90) ;  /* 0x000000000020c947 */ /* 0x000fea0003800000 */
[----:B------:R-:W-:Y:S04]  /*5540*/  ISETP.NE.U32.AND P3, PT, R80, RZ, PT ;  /* 0x000000ff5000720c */ /* 0x000fe80003f65070 */
[----:B------:R-:W-:Y:S11]  /*5550*/  ISETP.NE.AND.EX P3, PT, R81, RZ, PT, P3 ;  /* 0x000000ff5100720c */ /* 0x000ff60003f65330 */
[----:B------:R-:W-:Y:S02]  /*5560*/  @!UPT UIADD3 URZ, UPT, UPT, URZ, URZ, URZ ;  /* 0x000000fffffff290 */ /* 0x000fe4000fffe0ff */
[----:B------:R-:W1:Y:S01]  /*5570*/  @P3 LDC.64 R2, c[0x0][0x8a8] ;  /* 0x00022a00ff023b82 */ /* 0x000e620000000a00 */
[----:B------:R-:W-:Y:S04]  /*5580*/  @P3 IMAD R0, R82, UR36, RZ ;  /* 0x0000002452003c24 */ /* 0x000fe8000f8e02ff */
[----:B-1----:R-:W-:Y:S05]  /*5590*/  @P3 IMAD.WIDE R2, R0, 0x4, R2 ;  /* 0x0000000400023825 */ /* 0x002fea00078e0202 */
[----:B-----5:R1:W5:Y:S02]  /*55a0*/  @P3 LDG.E R47, desc[UR40][R2.64] ;  /* 0x00000028022f3981 */ /* 0x020364000c1e1900 */
[----:B-1----:R-:W3:Y:S02]  /*55b0*/  @!P3 LDC R47, c[0x0][0x8a0] ;  /* 0x00022800ff2fbb82 */ /* 0x002ee40000000800 */
.L_x_90:
[----:B--2--5:R-:W-:Y:S01]  /*55c0*/  @P0 FSETP.NEU.AND P4, PT, R48, RZ, PT ;  /* 0x000000ff3000020b */ /* 0x024fe20003f8d000 */
[----:B------:R-:W-:Y:S01]  /*55d0*/  IMAD.U32 R0, RZ, RZ, UR4 ;  /* 0x00000004ff007e24 */ /* 0x000fe2000f8e00ff */
[----:B------:R-:W-:Y:S01]  /*55e0*/  @P0 LOP3.LUT P3, RZ, R94, 0xff, RZ, 0xc0, !PT ;  /* 0x000000ff5eff0812 */ /* 0x000fe2000786c0ff */
[C---:B------:R-:W-:Y:S01]  /*55f0*/  IMAD.SHL.U32 R115, R101.reuse, 0x2000, RZ ;  /* 0x0000200065737824 */ /* 0x040fe200078e00ff */
[----:B------:R-:W-:Y:S01]  /*5600*/  @P0 SEL R2, RZ, 0xffffffff, P4 ;  /* 0xffffffffff020807 */ /* 0x000fe20002000000 */
[----:B------:R-:W-:Y:S01]  /*5610*/  BSSY B1, `(.L_x_91) ;  /* 0x0000039000017945 */ /* 0x000fe20003800000 */
[----:B------:R-:W-:Y:S01]  /*5620*/  LEA R3, R101, UR42, 0x3 ;  /* 0x0000002a65037c11 */ /* 0x000fe2000f8e18ff */
[----:B------:R-:W-:Y:S01]  /*5630*/  IMAD.IADD R114, R107, 0x1, R115 ;  /* 0x000000016b727824 */ /* 0x000fe200078e0273 */
[----:B------:R-:W-:Y:S02]  /*5640*/  @P1 SEL R2, R0, R2, !P3 ;  /* 0x0000000200021207 */ /* 0x000fe40005800000 */
[----:B------:R-:W-:Y:S02]  /*5650*/  CS2R R78, SRZ ;  /* 0x00000000004e7805 */ /* 0x000fe4000001ff00 */
[----:B------:R-:W-:Y:S01]  /*5660*/  LOP3.LUT R0, R104, 0x1, RZ, 0x3c, !PT ;  /* 0x0000000168007812 */ /* 0x000fe200078e3cff */
[--C-:B------:R-:W-:Y:S01]  /*5670*/  IMAD.IADD R113, R106, 0x1, R114.reuse ;  /* 0x000000016a717824 */ /* 0x100fe200078e0272 */
[----:B------:R-:W-:Y:S02]  /*5680*/  @P0 LOP3.LUT R2, R2, 0x1, RZ, 0xc0, !PT ;  /* 0x0000000102020812 */ /* 0x000fe400078ec0ff */
[----:B------:R-:W-:Y:S02]  /*5690*/  CS2R R76, SRZ ;  /* 0x00000000004c7805 */ /* 0x000fe4000001ff00 */
[----:B------:R-:W-:Y:S02]  /*56a0*/  LEA R16, R45, UR42, 0x3 ;  /* 0x0000002a2d107c11 */ /* 0x000fe4000f8e18ff */
[----:B------:R-:W-:Y:S02]  /*56b0*/  CS2R R70, SRZ ;  /* 0x0000000000467805 */ /* 0x000fe4000001ff00 */
[----:B------:R-:W-:Y:S02]  /*56c0*/  ISETP.NE.U32.OR P5, PT, R2, 0x1, !P0 ;  /* 0x000000010200780c */ /* 0x000fe400047a5470 */
[----:B------:R-:W-:Y:S02]  /*56d0*/  CS2R R68, SRZ ;  /* 0x0000000000447805 */ /* 0x000fe4000001ff00 */
[----:B------:R-:W-:Y:S02]  /*56e0*/  SHF.L.U32 R4, R103, 0x1f, RZ ;  /* 0x0000001f67047819 */ /* 0x000fe400000006ff */
[----:B------:R-:W-:Y:S02]  /*56f0*/  CS2R R62, SRZ ;  /* 0x00000000003e7805 */ /* 0x000fe4000001ff00 */
[----:B------:R-:W-:Y:S02]  /*5700*/  PLOP3.LUT P4, PT, PT, PT, PT, 0x8, 0x80 ;  /* 0x000000000080781c */ /* 0x000fe40003f8e170 */
[----:B------:R-:W-:Y:S02]  /*5710*/  CS2R R60, SRZ ;  /* 0x00000000003c7805 */ /* 0x000fe4000001ff00 */
[----:B------:R-:W-:Y:S02]  /*5720*/  P2R R117, PR, RZ, 0x20 ;  /* 0x00000020ff757803 */ /* 0x000fe40000000000 */
[----:B------:R-:W-:Y:S02]  /*5730*/  CS2R R54, SRZ ;  /* 0x0000000000367805 */ /* 0x000fe4000001ff00 */
[----:B------:R-:W-:Y:S01]  /*5740*/  CS2R R52, SRZ ;  /* 0x0000000000347805 */ /* 0x000fe2000001ff00 */
[----:B------:R-:W-:Y:S02]  /*5750*/  IMAD.IADD R112, R105, 0x1, R114 ;  /* 0x0000000169707824 */ /* 0x000fe400078e0272 */
[----:B------:R-:W-:Y:S01]  /*5760*/  IMAD R111, R108, -0x10, R113 ;  /* 0xfffffff06c6f7824 */ /* 0x000fe200078e0271 */
[----:B------:R-:W-:Y:S04]  /*5770*/  @P5 SHF.L.U32 R2, R0, 0x1f, RZ ;  /* 0x0000001f00025819 */ /* 0x000fe800000006ff */
[----:B------:R1:W2:Y:S01]  /*5780*/  @P5 SYNCS.PHASECHK.TRANS64.TRYWAIT P0, [R3+URZ+0xa0], R2 ;  /* 0x0000a002030055a7 */ /* 0x0002a200080011ff */
[----:B------:R4:W3:Y:S01]  /*5790*/  SYNCS.PHASECHK.TRANS64.TRYWAIT P3, [R16+URZ+0xf0], R4 ;  /* 0x0000f004100075a7 */ /* 0x0008e200080611ff */
[----:B-1----:R-:W-:Y:S01]  /*57a0*/  IMAD R2, R45, 0x20, R46 ;  /* 0x000000202d027824 */ /* 0x002fe200078e022e */
[----:B--2---:R-:W-:Y:S01]  /*57b0*/  @P5 PLOP3.LUT P4, PT, P0, PT, PT, 0x8, 0x80 ;  /* 0x000000000080581c */ /* 0x004fe2000078e170 */
[----:B------:R-:W-:Y:S01]  /*57c0*/  @!UPT UIADD3 URZ, UPT, UPT, URZ, URZ, URZ ;  /* 0x000000fffffff290 */ /* 0x000fe2000fffe0ff */
[----:B---34-:R-:W-:Y:S11]  /*57d0*/  @!P5 BRA `(.L_x_92) ;  /* 0x000000000070d947 */ /* 0x018ff60003800000 */
[----:B------:R-:W-:Y:S01]  /*57e0*/  ISETP.NE.U32.AND P0, PT, RZ, UR38, PT ;  /* 0x00000026ff007c0c */ /* 0x000fe2000bf05070 */
[----:B------:R-:W-:Y:S01]  /*57f0*/  BSSY B0, `(.L_x_93) ;  /* 0x0000016000007945 */ /* 0x000fe20003800000 */
[----:B------:R-:W-:Y:S02]  /*5800*/  FSETP.NEU.AND P1, PT, R48, RZ, PT ;  /* 0x000000ff3000720b */ /* 0x000fe40003f2d000 */
[----:B------:R-:W-:Y:S02]  /*5810*/  CS2R R54, SRZ ;  /* 0x0000000000367805 */ /* 0x000fe4000001ff00 */
[----:B------:R-:W-:Y:S02]  /*5820*/  ISETP.NE.AND.EX P0, PT, RZ, UR39, PT, P0 ;  /* 0x00000027ff007c0c */ /* 0x000fe4000bf05300 */
[----:B------:R-:W-:Y:S02]  /*5830*/  CS2R R52, SRZ ;  /* 0x0000000000347805 */ /* 0x000fe4000001ff00 */
[----:B------:R-:W-:Y:S02]  /*5840*/  SEL R5, RZ, 0xffffffff, P1 ;  /* 0xffffffffff057807 */ /* 0x000fe40000800000 */
[----:B------:R-:W-:Y:S02]  /*5850*/  CS2R R62, SRZ ;  /* 0x00000000003e7805 */ /* 0x000fe4000001ff00 */
[----:B------:R-:W-:Y:S02]  /*5860*/  LOP3.LUT P1, RZ, R94, 0xff, RZ, 0xc0, !PT ;  /* 0x000000ff5eff7812 */ /* 0x000fe4000782c0ff */
[----:B------:R-:W-:Y:S02]  /*5870*/  CS2R R60, SRZ ;  /* 0x00000000003c7805 */ /* 0x000fe4000001ff00 */
[----:B------:R-:W-:Y:S02]  /*5880*/  SEL R6, RZ, 0xffffffff, P0 ;  /* 0xffffffffff067807 */ /* 0x000fe40000000000 */
[----:B------:R-:W-:Y:S02]  /*5890*/  CS2R R70, SRZ ;  /* 0x0000000000467805 */ /* 0x000fe4000001ff00 */
[----:B------:R-:W-:Y:S01]  /*58a0*/  CS2R R68, SRZ ;  /* 0x0000000000447805 */ /* 0x000fe2000001ff00 */
[----:B------:R-:W-:Y:S01]  /*58b0*/  IMAD.MOV.U32 R79, RZ, RZ, RZ ;  /* 0x000000ffff4f7224 */ /* 0x000fe200078e00ff */
[----:B------:R-:W-:Y:S02]  /*58c0*/  @P2 SEL R5, R6, R5, !P1 ;  /* 0x0000000506052207 */ /* 0x000fe40004800000 */
[----:B------:R-:W-:Y:S02]  /*58d0*/  CS2R R76, SRZ ;  /* 0x00000000004c7805 */ /* 0x000fe4000001ff00 */
[----:B------:R-:W-:Y:S04]  /*58e0*/  LOP3.LUT R5, R5, 0x1, RZ, 0xc0, !PT ;  /* 0x0000000105057812 */ /* 0x000fe800078ec0ff */
[----:B------:R-:W-:Y:S01]  /*58f0*/  ISETP.NE.U32.AND P0, PT, R5, 0x1, PT ;  /* 0x000000010500780c */ /* 0x000fe20003f05070 */
[----:B------:R-:W-:Y:S01]  /*5900*/  @!UPT UIADD3 URZ, UPT, UPT, URZ, URZ, URZ ;  /* 0x000000fffffff290 */ /* 0x000fe2000fffe0ff */
[----:B------:R-:W-:Y:S11]  /*5910*/  @!P4 BRA `(.L_x_94) ;  /* 0x00000000000cc947 */ /* 0x000ff60003800000 */
[----:B------:R-:W-:Y:S04]  /*5920*/  SHF.L.U32 R0, R0, 0x1f, RZ ;  /* 0x0000001f00007819 */ /* 0x000fe800000006ff */
[----:B------:R-:W1:Y:S02]  /*5930*/  SYNCS.PHASECHK.TRANS64.TRYWAIT P1, [R3+URZ+0xa0], R0 ;  /* 0x0000a000030075a7 */ /* 0x000e6400080211ff */
[----:B-1----:R-:W-:Y:S05]  /*5940*/  @!P1 BRA `(.L_x_95) ;  /* 0x0000001800449947 */ /* 0x002fea0003800000 */
.L_x_94:
[----:B------:R-:W-:Y:S05]  /*5950*/  BSYNC B0 ;  /* 0x0000000000007941 */ /* 0x000fea0003800000 */
.L_x_93:
[----:B------:R2:W3:Y:S04]  /*5960*/  @P0 LDS.128 R52, [R114] ;  /* 0x0000000072340984 */ /* 0x0004e80000000c00 */
[----:B------:R2:W4:Y:S04]  /*5970*/  @P0 LDS.128 R60, [R113+0x10] ;  /* 0x00001000713c0984 */ /* 0x0005280000000c00 */
[----:B------:R2:W1:Y:S04]  /*5980*/  @P0 LDS.128 R68, [R112+0x20] ;  /* 0x0000200070440984 */ /* 0x0004680000000c00 */
[----:B------:R2:W1:Y:S02]  /*5990*/  @P0 LDS.128 R76, [R111+0x30] ;  /* 0x000030006f4c0984 */ /* 0x0004640000000c00 */
.L_x_92:
[----:B------:R-:W-:Y:S05]  /*59a0*/  BSYNC B1 ;  /* 0x0000000000017941 */ /* 0x000fea0003800000 */
.L_x_91:
[----:B-1----:R-:W-:Y:S04]  /*59b0*/  SHF.R.U32.HI R0, RZ, 0x15, R2 ;  /* 0x00000015ff007819 */ /* 0x002fe80000011602 */
[----:B------:R-:W-:Y:S01]  /*59c0*/  LOP3.LUT P0, RZ, R0, 0x3, R95, 0x48, !PT ;  /* 0x0000000300ff7812 */ /* 0x000fe2000780485f */
[----:B------:R-:W-:Y:S01]  /*59d0*/  @!UPT UIADD3 URZ, UPT, UPT, URZ, URZ, URZ ;  /* 0x000000fffffff290 */ /* 0x000fe2000fffe0ff */
[----:B------:R-:W-:Y:S11]  /*59e0*/  @P3 BRA `(.L_x_96) ;  /* 0x0000000000083947 */ /* 0x000ff60003800000 */
[----:B------:R-:W1:Y:S02]  /*59f0*/  SYNCS.PHASECHK.TRANS64.TRYWAIT P1, [R16+URZ+0xf0], R4 ;  /* 0x0000f004100075a7 */ /* 0x000e6400080211ff */
[----:B-1----:R-:W-:Y:S05]  /*5a00*/  @!P1 BRA `(.L_x_97) ;  /* 0x0000001800289947 */ /* 0x002fea0003800000 */
.L_x_96:
[----:B------:R-:W-:Y:S05]  /*5a10*/  @!P0 BRA `(.L_x_98) ;  /* 0x0000000000408947 */ /* 0x000fea0003800000 */
[----:B------:R-:W1:Y:S01]  /*5a20*/  LDCU.64 UR8, c[0x4][0x70] ;  /* 0x01000e00ff0877ac */ /* 0x000e620008000a00 */
[----:B------:R-:W-:Y:S01]  /*5a30*/  MOV R15, 0x0 ;  /* 0x00000000000f7802 */ /* 0x000fe20000000f00 */
[----:B------:R-:W-:Y:S02]  /*5a40*/  HFMA2 R12, -RZ, RZ, 0, 5.9604644775390625e-08 ;  /* 0x00000001ff0c7431 */ /* 0x000fe400000001ff */
[----:B------:R-:W-:Y:S02]  /*5a50*/  IMAD.MOV.U32 R8, RZ, RZ, 0x192 ;  /* 0x00000192ff087424 */ /* 0x000fe400078e00ff */
[----:B------:R-:W-:Y:S01]  /*5a60*/  IMAD.MOV.U32 R13, RZ, RZ, RZ ;  /* 0x000000ffff0d7224 */ /* 0x000fe200078e00ff */
[----:B------:R-:W5:Y:S01]  /*5a70*/  LDCU.64 UR6, c[0x4][0x78] ;  /* 0x01000f00ff0677ac */ /* 0x000f620008000a00 */
[----:B------:R-:W2:Y:S01]  /*5a80*/  LDC.64 R14, c[0x4][R15] ;  /* 0x010000000f0e7b82 */ /* 0x000ea20000000a00 */
[----:B------:R-:W3:Y:S01]  /*5a90*/  LDCU.64 UR4, c[0x4][0x10] ;  /* 0x01000200ff0477ac */ /* 0x000ee20008000a00 */
[----:B-1----:R-:W-:Y:S01]  /*5aa0*/  MOV R5, UR9 ;  /* 0x0000000900057c02 */ /* 0x002fe20008000f00 */
[----:B------:R-:W-:Y:S01]  /*5ab0*/  IMAD.U32 R4, RZ, RZ, UR8 ;  /* 0x00000008ff047e24 */ /* 0x000fe2000f8e00ff */
[----:B-----5:R-:W-:Y:S01]  /*5ac0*/  MOV R7, UR7 ;  /* 0x0000000700077c02 */ /* 0x020fe20008000f00 */
[----:B------:R-:W-:Y:S01]  /*5ad0*/  IMAD.U32 R6, RZ, RZ, UR6 ;  /* 0x00000006ff067e24 */ /* 0x000fe2000f8e00ff */
[----:B---3--:R-:W-:Y:S01]  /*5ae0*/  MOV R11, UR5 ;  /* 0x00000005000b7c02 */ /* 0x008fe20008000f00 */
[----:B------:R-:W-:Y:S02]  /*5af0*/  IMAD.U32 R10, RZ, RZ, UR4 ;  /* 0x00000004ff0a7e24 */ /* 0x000fe4000f8e00ff */
[----:B------:R-:W-:Y:S07]  /*5b00*/  LEPC R20, `(.L_x_98) ;  /* 0x000000001014794e */ /* 0x000fee0000000000 */
[----:B--2-4-:R-:W-:Y:S05]  /*5b10*/  CALL.ABS.NOINC R14 ;  /* 0x000000000e007343 */ /* 0x014fea0003c00000 */
.L_x_98:
[----:B------:R-:W-:Y:S01]  /*5b20*/  ISETP.NE.AND P0, PT, R109, RZ, PT ;  /* 0x000000ff6d00720c */ /* 0x000fe20003f05270 */
[----:B------:R-:W-:Y:S05]  /*5b30*/  WARPSYNC.ALL ;  /* 0x0000000000007948 */ /* 0x000fea0003800000 */
[----:B------:R-:W-:Y:S01]  /*5b40*/  R2UR UR4, R2 ;  /* 0x00000000020472ca */ /* 0x000fe200000e0000 */
[--C-:B---3--:R-:W-:Y:S01]  /*5b50*/  HADD2.F32 R0, -RZ, R52.reuse.H0_H0 ;  /* 0x20000034ff007230 */ /* 0x108fe20000004100 */
[----:B------:R-:W-:Y:S01]  /*5b60*/  R2UR UR5, R16 ;  /* 0x00000000100572ca */ /* 0x000fe200000e0000 */
[----:B------:R-:W-:Y:S01]  /*5b70*/  HADD2.F32 R2, -RZ, R52.H1_H1 ;  /* 0x30000034ff027230 */ /* 0x000fe20000004100 */
[----:B------:R-:W-:Y:S01]  /*5b80*/  BSSY.RECONVERGENT B0, `(.L_x_99) ;  /* 0x000008b000007945 */ /* 0x000fe20003800200 */
[--C-:B------:R-:W-:Y:S02]  /*5b90*/  HADD2.F32 R3, -RZ, R53.reuse.H0_H0 ;  /* 0x20000035ff037230 */ /* 0x100fe40000004100 */
[----:B------:R-:W-:Y:S02]  /*5ba0*/  HADD2.F32 R49, -RZ, R53.H1_H1 ;  /* 0x30000035ff317230 */ /* 0x000fe40000004100 */
[--C-:B------:R-:W-:Y:S02]  /*5bb0*/  HADD2.F32 R50, -RZ, R54.reuse.H0_H0 ;  /* 0x20000036ff327230 */ /* 0x100fe40000004100 */
[----:B------:R-:W-:Y:S02]  /*5bc0*/  HADD2.F32 R51, -RZ, R54.H1_H1 ;  /* 0x30000036ff337230 */ /* 0x000fe40000004100 */
[----:B------:R-:W1:Y:S01]  /*5bd0*/  LDTM.x32 R4, tmem[UR4] ;  /* 0x00000004000479ee */ /* 0x000e6200082c0000 */
[----:B------:R-:W-:Y:S01]  /*5be0*/  NOP ;  /* 0x0000000000007918 */ /* 0x000fe20000000000 */
[----:B------:R-:W-:Y:S01]  /*5bf0*/  UIADD3 UR5, UPT, UPT, UR5, 0x110, URZ ;  /* 0x0000011005057890 */ /* 0x000fe2000fffe0ff */
[--C-:B------:R-:W-:Y:S02]  /*5c00*/  HADD2.F32 R52, -RZ, R55.reuse.H0_H0 ;  /* 0x20000037ff347230 */ /* 0x100fe40000004100 */
[----:B------:R-:W-:Y:S01]  /*5c10*/  HADD2.F32 R53, -RZ, R55.H1_H1 ;  /* 0x30000037ff357230 */ /* 0x000fe20000004100 */
[----:B------:R-:W-:Y:S01]  /*5c20*/  UPRMT UR5, UR37, 0x654, UR5 ;  /* 0x0000065425057896 */ /* 0x000fe20008000005 */
[--C-:B----4-:R-:W-:Y:S02]  /*5c30*/  HADD2.F32 R54, -RZ, R60.reuse.H0_H0 ;  /* 0x2000003cff367230 */ /* 0x110fe40000004100 */
[----:B------:R-:W-:Y:S02]  /*5c40*/  HADD2.F32 R55, -RZ, R60.H1_H1 ;  /* 0x3000003cff377230 */ /* 0x000fe40000004100 */
[--C-:B------:R-:W-:Y:S02]  /*5c50*/  HADD2.F32 R56, -RZ, R61.reuse.H0_H0 ;  /* 0x2000003dff387230 */ /* 0x100fe40000004100 */
[----:B------:R-:W-:Y:S02]  /*5c60*/  HADD2.F32 R57, -RZ, R61.H1_H1 ;  /* 0x3000003dff397230 */ /* 0x000fe40000004100 */
[----:B-1----:R-:W-:Y:S01]  /*5c70*/  SYNCS.ARRIVE.TRANS64.RED.A1T0 RZ, [UR5], RZ ;  /* 0x000000ffffff79a7 */ /* 0x002fe20008100405 */
[--C-:B------:R-:W-:Y:S02]  /*5c80*/  HADD2.F32 R58, -RZ, R62.reuse.H0_H0 ;  /* 0x2000003eff3a7230 */ /* 0x100fe40000004100 */
[----:B------:R-:W-:Y:S02]  /*5c90*/  HADD2.F32 R59, -RZ, R62.H1_H1 ;  /* 0x3000003eff3b7230 */ /* 0x000fe40000004100 */
[--C-:B------:R-:W-:Y:S02]  /*5ca0*/  HADD2.F32 R60, -RZ, R63.reuse.H0_H0 ;  /* 0x2000003fff3c7230 */ /* 0x100fe40000004100 */
[----:B------:R-:W-:Y:S02]  /*5cb0*/  HADD2.F32 R61, -RZ, R63.H1_H1 ;  /* 0x3000003fff3d7230 */ /* 0x000fe40000004100 */
[C---:B------:R-:W-:Y:S01]  /*5cc0*/  FMUL R4, R47.reuse, R4 ;  /* 0x000000042f047220 */ /* 0x040fe20000400000 */
[C---:B------:R-:W-:Y:S01]  /*5cd0*/  FMUL R5, R47.reuse, R5 ;  /* 0x000000052f057220 */ /* 0x040fe20000400000 */
[C---:B------:R-:W-:Y:S01]  /*5ce0*/  FMUL R6, R47.reuse, R6 ;  /* 0x000000062f067220 */ /* 0x040fe20000400000 */
[C---:B------:R-:W-:Y:S01]  /*5cf0*/  FMUL R7, R47.reuse, R7 ;  /* 0x000000072f077220 */ /* 0x040fe20000400000 */
[C---:B------:R-:W-:Y:S01]  /*5d00*/  FFMA R4, R48.reuse, R0, R4 ;  /* 0x0000000030047223 */ /* 0x040fe20000000004 */
[C---:B------:R-:W-:Y:S01]  /*5d10*/  FFMA R5, R48.reuse, R2, R5 ;  /* 0x0000000230057223 */ /* 0x040fe20000000005 */
[C---:B------:R-:W-:Y:S01]  /*5d20*/  FFMA R6, R48.reuse, R3, R6 ;  /* 0x0000000330067223 */ /* 0x040fe20000000006 */
[C---:B------:R-:W-:Y:S01]  /*5d30*/  FFMA R7, R48.reuse, R49, R7 ;  /* 0x0000003130077223 */ /* 0x040fe20000000007 */
[C---:B------:R-:W-:Y:S01]  /*5d40*/  FMUL R8, R47.reuse, R8 ;  /* 0x000000082f087220 */ /* 0x040fe20000400000 */
[----:B------:R-:W-:Y:S01]  /*5d50*/  FMUL R9, R47, R9 ;  /* 0x000000092f097220 */ /* 0x000fe20000400000 */
[----:B------:R-:W-:Y:S01]  /*5d60*/  F2FP.F16.F32.PACK_AB R4, R5, R4 ;  /* 0x000000040504723e */ /* 0x000fe200000000ff */
[----:B------:R-:W-:Y:S01]  /*5d70*/  FMUL R0, R47, R10 ;  /* 0x0000000a2f007220 */ /* 0x000fe20000400000 */
[----:B------:R-:W-:Y:S01]  /*5d80*/  F2FP.F16.F32.PACK_AB R5, R7, R6 ;  /* 0x000000060705723e */ /* 0x000fe200000000ff */
[C---:B------:R-:W-:Y:S01]  /*5d90*/  FFMA R8, R48.reuse, R50, R8 ;  /* 0x0000003230087223 */ /* 0x040fe20000000008 */
[C---:B------:R-:W-:Y:S01]  /*5da0*/  FFMA R9, R48.reuse, R51, R9 ;  /* 0x0000003330097223 */ /* 0x040fe20000000009 */
[C---:B------:R-:W-:Y:S01]  /*5db0*/  FFMA R0, R48.reuse, R52, R0 ;  /* 0x0000003430007223 */ /* 0x040fe20000000000 */
[C---:B------:R-:W-:Y:S01]  /*5dc0*/  FMUL R2, R47.reuse, R11 ;  /* 0x0000000b2f027220 */ /* 0x040fe20000400000 */
[C---:B------:R-:W-:Y:S01]  /*5dd0*/  FMUL R3, R47.reuse, R12 ;  /* 0x0000000c2f037220 */ /* 0x040fe20000400000 */
[----:B------:R-:W-:Y:S01]  /*5de0*/  FMUL R10, R47, R13 ;  /* 0x0000000d2f0a7220 */ /* 0x000fe20000400000 */
[----:B------:R-:W-:Y:S01]  /*5df0*/  F2FP.F16.F32.PACK_AB R6, R9, R8 ;  /* 0x000000080906723e */ /* 0x000fe200000000ff */
[C---:B------:R-:W-:Y:S01]  /*5e00*/  FFMA R2, R48.reuse, R53, R2 ;  /* 0x0000003530027223 */ /* 0x040fe20000000002 */
[C---:B------:R-:W-:Y:S01]  /*5e10*/  FFMA R3, R48.reuse, R54, R3 ;  /* 0x0000003630037223 */ /* 0x040fe20000000003 */
[C---:B------:R-:W-:Y:S01]  /*5e20*/  FFMA R10, R48.reuse, R55, R10 ;  /* 0x00000037300a7223 */ /* 0x040fe2000000000a */
[C---:B------:R-:W-:Y:S01]  /*5e30*/  FMUL R11, R47.reuse, R14 ;  /* 0x0000000e2f0b7220 */ /* 0x040fe20000400000 */
[C---:B------:R-:W-:Y:S01]  /*5e40*/  FMUL R15, R47.reuse, R15 ;  /* 0x0000000f2f0f7220 */ /* 0x040fe20000400000 */
[C---:B------:R-:W-:Y:S01]  /*5e50*/  FMUL R12, R47.reuse, R16 ;  /* 0x000000102f0c7220 */ /* 0x040fe20000400000 */
[C---:B------:R-:W-:Y:S01]  /*5e60*/  FMUL R13, R47.reuse, R17 ;  /* 0x000000112f0d7220 */ /* 0x040fe20000400000 */
[C---:B------:R-:W-:Y:S01]  /*5e70*/  FFMA R11, R48.reuse, R56, R11 ;  /* 0x00000038300b7223 */ /* 0x040fe2000000000b */
[C---:B------:R-:W-:Y:S01]  /*5e80*/  FMUL R14, R47.reuse, R18 ;  /* 0x000000122f0e7220 */ /* 0x040fe20000400000 */
[----:B------:R-:W-:Y:S01]  /*5e90*/  FFMA R15, R48, R57, R15 ;  /* 0x00000039300f7223 */ /* 0x000fe2000000000f */
[--C-:B------:R-:W-:Y:S02]  /*5ea0*/  HADD2.F32 R62, -RZ, R68.reuse.H0_H0 ;  /* 0x20000044ff3e7230 */ /* 0x100fe40000004100 */
[C---:B------:R-:W-:Y:S01]  /*5eb0*/  FMUL R19, R47.reuse, R19 ;  /* 0x000000132f137220 */ /* 0x040fe20000400000 */
[----:B------:R-:W-:Y:S01]  /*5ec0*/  F2FP.F16.F32.PACK_AB R7, R2, R0 ;  /* 0x000000000207723e */ /* 0x000fe200000000ff */
[C---:B------:R-:W-:Y:S01]  /*5ed0*/  FFMA R12, R48.reuse, R58, R12 ;  /* 0x0000003a300c7223 */ /* 0x040fe2000000000c */
[----:B------:R-:W-:Y:S02]  /*5ee0*/  HADD2.F32 R63, -RZ, R68.H1_H1 ;  /* 0x30000044ff3f7230 */ /* 0x000fe40000004100 */
[C---:B------:R-:W-:Y:S01]  /*5ef0*/  FMUL R16, R47.reuse, R20 ;  /* 0x000000142f107220 */ /* 0x040fe20000400000 */
[C---:B------:R-:W-:Y:S01]  /*5f00*/  FFMA R13, R48.reuse, R59, R13 ;  /* 0x0000003b300d7223 */ /* 0x040fe2000000000d */
[----:B------:R1:W-:Y:S01]  /*5f10*/  STS.128 [R114], R4 ;  /* 0x0000000472007388 */ /* 0x0003e20000000c00 */
[--C-:B------:R-:W-:Y:S02]  /*5f20*/  HADD2.F32 R64, -RZ, R69.reuse.H0_H0 ;  /* 0x20000045ff407230 */ /* 0x100fe40000004100 */
[C---:B------:R-:W-:Y:S01]  /*5f30*/  FMUL R17, R47.reuse, R21 ;  /* 0x000000152f117220 */ /* 0x040fe20000400000 */
[C---:B------:R-:W-:Y:S01]  /*5f40*/  FFMA R14, R48.reuse, R60, R14 ;  /* 0x0000003c300e7223 */ /* 0x040fe2000000000e */
[----:B------:R-:W-:Y:S02]  /*5f50*/  HADD2.F32 R65, -RZ, R69.H1_H1 ;  /* 0x30000045ff417230 */ /* 0x000fe40000004100 */
[C---:B------:R-:W-:Y:S01]  /*5f60*/  FMUL R18, R47.reuse, R22 ;  /* 0x000000162f127220 */ /* 0x040fe20000400000 */
[C---:B------:R-:W-:Y:S01]  /*5f70*/  FFMA R19, R48.reuse, R61, R19 ;  /* 0x0000003d30137223 */ /* 0x040fe20000000013 */
        /* <DEDUP_REMOVED lines=8> */
[----:B------:R-:W-:Y:S01]  /*6000*/  FFMA R18, R48, R64, R18 ;  /* 0x0000004030127223 */ /* 0x000fe20000000012 */
[----:B------:R-:W-:Y:S02]  /*6010*/  HADD2.F32 R69, -RZ, R71.H1_H1 ;  /* 0x30000047ff457230 */ /* 0x000fe40000004100 */
[----:B------:R-:W-:Y:S01]  /*6020*/  FMUL R22, R47, R26 ;  /* 0x0000001a2f167220 */ /* 0x000fe20000400000 */
[----:B------:R-:W-:Y:S01]  /*6030*/  F2FP.F16.F32.PACK_AB R8, R10, R3 ;  /* 0x000000030a08723e */ /* 0x000fe200000000ff */
[C---:B------:R-:W-:Y:S01]  /*6040*/  FFMA R23, R48.reuse, R65, R23 ;  /* 0x0000004130177223 */ /* 0x040fe20000000017 */
[----:B------:R-:W-:Y:S01]  /*6050*/  F2FP.F16.F32.PACK_AB R9, R15, R11 ;  /* 0x0000000b0f09723e */ /* 0x000fe200000000ff */
[--C-:B------:R-:W-:Y:S02]  /*6060*/  HADD2.F32 R70, -RZ, R76.reuse.H0_H0 ;  /* 0x2000004cff467230 */ /* 0x100fe40000004100 */
[----:B------:R-:W-:Y:S01]  /*6070*/  FMUL R27, R47, R27 ;  /* 0x0000001b2f1b7220 */ /* 0x000fe20000400000 */
[----:B------:R-:W-:Y:S01]  /*6080*/  F2FP.F16.F32.PACK_AB R10, R13, R12 ;  /* 0x0000000c0d0a723e */ /* 0x000fe200000000ff */
[C---:B------:R-:W-:Y:S01]  /*6090*/  FFMA R20, R48.reuse, R66, R20 ;  /* 0x0000004230147223 */ /* 0x040fe20000000014 */
[----:B------:R-:W-:Y:S01]  /*60a0*/  F2FP.F16.F32.PACK_AB R11, R19, R14 ;  /* 0x0000000e130b723e */ /* 0x000fe200000000ff */
[----:B------:R-:W-:Y:S02]  /*60b0*/  HADD2.F32 R71, -RZ, R76.H1_H1 ;  /* 0x3000004cff477230 */ /* 0x000fe40000004100 */
[C---:B------:R-:W-:Y:S01]  /*60c0*/  FMUL R24, R47.reuse, R28 ;  /* 0x0000001c2f187220 */ /* 0x040fe20000400000 */
[C---:B------:R-:W-:Y:S01]  /*60d0*/  FFMA R21, R48.reuse, R67, R21 ;  /* 0x0000004330157223 */ /* 0x040fe20000000015 */
[--C-:B------:R-:W-:Y:S01]  /*60e0*/  HADD2.F32 R72, -RZ, R77.reuse.H0_H0 ;  /* 0x2000004dff487230 */ /* 0x100fe20000004100 */
[----:B------:R1:W-:Y:S01]  /*60f0*/  STS.128 [R113+0x10], R8 ;  /* 0x0000100871007388 */ /* 0x0003e20000000c00 */
        /* <DEDUP_REMOVED lines=12> */
[----:B------:R-:W-:Y:S01]  /*61c0*/  FMUL R29, R47, R33 ;  /* 0x000000212f1d7220 */ /* 0x000fe20000400000 */
[----:B------:R-:W-:Y:S01]  /*61d0*/  F2FP.F16.F32.PACK_AB R16, R17, R16 ;  /* 0x000000101110723e */ /* 0x000fe200000000ff */
[C---:B------:R-:W-:Y:S01]  /*61e0*/  FFMA R26, R48.reuse, R72, R26 ;  /* 0x00000048301a7223 */ /* 0x040fe2000000001a */
[----:B------:R-:W-:Y:S02]  /*61f0*/  HADD2.F32 R77, -RZ, R79.H1_H1 ;  /* 0x3000004fff4d7230 */ /* 0x000fe40000004100 */
[----:B------:R-:W-:Y:S01]  /*6200*/  FMUL R30, R47, R34 ;  /* 0x000000222f1e7220 */ /* 0x000fe20000400000 */
[----:B------:R-:W-:Y:S01]  /*6210*/  F2FP.F16.F32.PACK_AB R17, R23, R18 ;  /* 0x000000121711723e */ /* 0x000fe200000000ff */
[C---:B------:R-:W-:Y:S01]  /*6220*/  FFMA R31, R48.reuse, R73, R31 ;  /* 0x00000049301f7223 */ /* 0x040fe2000000001f */
[----:B------:R-:W-:Y:S01]  /*6230*/  FMUL R35, R47, R35 ;  /* 0x000000232f237220 */ /* 0x000fe20000400000 */
[----:B------:R-:W-:Y:S01]  /*6240*/  F2FP.F16.F32.PACK_AB R18, R21, R20 ;  /* 0x000000141512723e */ /* 0x000fe200000000ff */
[C---:B------:R-:W-:Y:S01]  /*6250*/  FFMA R28, R48.reuse, R74, R28 ;  /* 0x0000004a301c7223 */ /* 0x040fe2000000001c */
[----:B------:R-:W-:Y:S01]  /*6260*/  F2FP.F16.F32.PACK_AB R19, R27, R22 ;  /* 0x000000161b13723e */ /* 0x000fe200000000ff */
[C---:B------:R-:W-:Y:S01]  /*6270*/  FFMA R29, R48.reuse, R75, R29 ;  /* 0x0000004b301d7223 */ /* 0x040fe2000000001d */
[C---:B------:R-:W-:Y:S01]  /*6280*/  FFMA R30, R48.reuse, R76, R30 ;  /* 0x0000004c301e7223 */ /* 0x040fe2000000001e */
[----:B------:R-:W-:Y:S01]  /*6290*/  FFMA R35, R48, R77, R35 ;  /* 0x0000004d30237223 */ /* 0x000fe20000000023 */
[----:B------:R-:W-:Y:S01]  /*62a0*/  F2FP.F16.F32.PACK_AB R24, R25, R24 ;  /* 0x000000181918723e */ /* 0x000fe200000000ff */
[----:B------:R1:W-:Y:S01]  /*62b0*/  STS.128 [R112+0x20], R16 ;  /* 0x0000201070007388 */ /* 0x0003e20000000c00 */
[----:B------:R-:W-:Y:S02]  /*62c0*/  F2FP.F16.F32.PACK_AB R25, R31, R26 ;  /* 0x0000001a1f19723e */ /* 0x000fe400000000ff */
[----:B------:R-:W-:Y:S02]  /*62d0*/  F2FP.F16.F32.PACK_AB R26, R29, R28 ;  /* 0x0000001c1d1a723e */ /* 0x000fe400000000ff */
[----:B------:R-:W-:Y:S05]  /*62e0*/  F2FP.F16.F32.PACK_AB R27, R35, R30 ;  /* 0x0000001e231b723e */ /* 0x000fea00000000ff */
[----:B------:R1:W-:Y:S01]  /*62f0*/  STS.128 [R111+0x30], R24 ;  /* 0x000030186f007388 */ /* 0x0003e20000000c00 */
[----:B------:R-:W-:Y:S01]  /*6300*/  @!PT LDS RZ, [RZ] ;  /* 0x00000000fffff984 */ /* 0x000fe20000000800 */
[----:B------:R-:W-:Y:S01]  /*6310*/  @!PT LDS RZ, [RZ] ;  /* 0x00000000fffff984 */ /* 0x000fe20000000800 */
[----:B------:R-:W-:Y:S01]  /*6320*/  @!PT LDS RZ, [RZ] ;  /* 0x00000000fffff984 */ /* 0x000fe20000000800 */
[----:B------:R-:W-:Y:S01]  /*6330*/  @!PT LDS RZ, [RZ] ;  /* 0x00000000fffff984 */ /* 0x000fe20000000800 */
[----:B------:R3:W-:Y:S07]  /*6340*/  MEMBAR.ALL.CTA ;  /* 0x0000000000007992 */ /* 0x0007ee0000008000 */
[----:B---3--:R-:W3:Y:S02]  /*6350*/  FENCE.VIEW.ASYNC.S ;  /* 0x00000000000073c6 */ /* 0x008ee40000000000 */
[----:B---3--:R-:W-:Y:S06]  /*6360*/  BAR.SYNC.DEFER_BLOCKING 0x1, 0x80 ;  /* 0x0042000000007b1d */ /* 0x008fec0000010000 */
[----:B------:R-:W-:Y:S05]  /*6370*/  @P0 BRA `(.L_x_100) ;  /* 0x00000000002c0947 */ /* 0x000fea0003800000 */
[----:B------:R-:W-:Y:S01]  /*6380*/  R2UR UR12, R92 ;  /* 0x000000005c0c72ca */ /* 0x000fe200000e0000 */
[----:B------:R-:W-:Y:S01]  /*6390*/  UIADD3 UR10, UP0, UPT, UR46, 0x680, URZ ;  /* 0x000006802e0a7890 */ /* 0x000fe2000ff1e0ff */
[----:B------:R-:W-:Y:S01]  /*63a0*/  R2UR UR9, R93 ;  /* 0x000000005d0972ca */ /* 0x000fe200000e0000 */
[----:B------:R-:W-:Y:S01]  /*63b0*/  UMOV UR7, UR36 ;  /* 0x0000002400077c82 */ /* 0x000fe20008000000 */
[----:B------:R-:W-:Y:S01]  /*63c0*/  R2UR UR8, R115 ;  /* 0x00000000730872ca */ /* 0x000fe200000e0000 */
[----:B------:R-:W-:Y:S08]  /*63d0*/  UIADD3.X UR11, UPT, UPT, URZ, UR47, URZ, UP0, !UPT ;  /* 0x0000002fff0b7290 */ /* 0x000ff000087fe4ff */
[----:B------:R-:W-:Y:S02]  /*63e0*/  USHF.L.U32 UR5, UR12, 0x5, URZ ;  /* 0x000000050c057899 */ /* 0x000fe400080006ff */
[----:B------:R-:W-:Y:S02]  /*63f0*/  USHF.L.U32 UR6, UR9, 0x7, URZ ;  /* 0x0000000709067899 */ /* 0x000fe400080006ff */
[----:B------:R-:W-:Y:S09]  /*6400*/  UIADD3 UR4, UPT, UPT, UR42, 0x200, UR8 ;  /* 0x000002002a047890 */ /* 0x000ff2000fffe008 */
[----:B------:R3:W-:Y:S02]  /*6410*/  UTMASTG.3D [UR4], [UR10] ;  /* 0x000000040a0073b5 */ /* 0x0007e40008010000 */
[----:B---3--:R0:W-:Y:S02]  /*6420*/  UTMACMDFLUSH ;  /* 0x00000000000079b7 */ /* 0x0081e40000000000 */
.L_x_100:
[----:B------:R-:W-:Y:S05]  /*6430*/  BSYNC.RECONVERGENT B0 ;  /* 0x0000000000007941 */ /* 0x000fea0003800200 */
.L_x_99:
[----:B------:R-:W-:Y:S04]  /*6440*/  BSSY.RECONVERGENT B0, `(.L_x_101) ;  /* 0x0000003000007945 */ /* 0x000fe80003800200 */
[----:B------:R-:W-:Y:S05]  /*6450*/  @P0 BRA `(.L_x_102) ;  /* 0x0000000000040947 */ /* 0x000fea0003800000 */
[----:B------:R-:W-:Y:S04]  /*6460*/  DEPBAR.LE SB0, 0x0 ;  /* 0x000080000000791a */ /* 0x000fe80000000000 */
.L_x_102:
[----:B------:R-:W-:Y:S05]  /*6470*/  BSYNC.RECONVERGENT B0 ;  /* 0x0000000000007941 */ /* 0x000fea0003800200 */
.L_x_101:
[----:B------:R-:W-:Y:S01]  /*6480*/  BAR.SYNC.DEFER_BLOCKING 0x1, 0x80 ;  /* 0x0042000000007b1d */ /* 0x000fe20000010000 */
[----:B------:R-:W-:Y:S01]  /*6490*/  UIADD3 UR43, UPT, UPT, UR43, 0x1, URZ ;  /* 0x000000012b2b7890 */ /* 0x000fe2000fffe0ff */
[----:B------:R-:W-:Y:S02]  /*64a0*/  IADD3 R45, PT, PT, R45, 0x1, RZ ;  /* 0x000000012d2d7810 */ /* 0x000fe40007ffe0ff */
[----:B------:R-:W-:Y:S01]  /*64b0*/  IADD3 R101, PT, PT, R101, 0x1, RZ ;  /* 0x0000000165657810 */ /* 0x000fe20007ffe0ff */
[----:B------:R-:W-:Y:S09]  /*64c0*/  UISETP.NE.AND UP0, UPT, UR43, URZ, UPT ;  /* 0x000000ff2b00728c */ /* 0x000ff2000bf05270 */
[----:B------:R-:W-:Y:S05]  /*64d0*/  BRA.U !UP0, `(.L_x_103) ;  /* 0x0000000108287547 */ /* 0x000fea000b800000 */
[----:B------:R-:W-:Y:S01]  /*64e0*/  ISETP.NE.AND P0, PT, R117, RZ, PT ;  /* 0x000000ff7500720c */ /* 0x000fe20003f05270 */
[----:B------:R-:W-:Y:S11]  /*64f0*/  IMAD.U32 R0, RZ, RZ, UR37 ;  /* 0x00000025ff007e24 */ /* 0x000ff6000f8e00ff */
[----:B------:R-:W-:Y:S01]  /*6500*/  @!UPT UIADD3 URZ, UPT, UPT, URZ, URZ, URZ ;  /* 0x000000fffffff290 */ /* 0x000fe2000fffe0ff */
[C---:B------:R-:W-:Y:S01]  /*6510*/  @P0 LEA R2, R100.reuse, UR42, 0x3 ;  /* 0x0000002a64020c11 */ /* 0x040fe2000f8e18ff */
[----:B------:R-:W-:Y:S04]  /*6520*/  VIADD R100, R100, 0x1 ;  /* 0x0000000164647836 */ /* 0x000fe80000000000 */
[----:B------:R-:W-:Y:S05]  /*6530*/  @P0 VIADD R2, R2, 0xb0 ;  /* 0x000000b002020836 */ /* 0x000fea0000000000 */
[----:B------:R-:W-:Y:S04]  /*6540*/  @P0 PRMT R0, R0, 0x654, R2 ;  /* 0x0000065400000816 */ /* 0x000fe80000000002 */
[----:B------:R3:W-:Y:S01]  /*6550*/  @P0 SYNCS.ARRIVE.TRANS64.RED.A1T0 RZ, [R0+URZ], RZ ;  /* 0x000000ff00ff09a7 */ /* 0x0007e200081004ff */
[C---:B------:R-:W-:Y:S04]  /*6560*/  ISETP.NE.AND P0, PT, R100.reuse, 0x2, PT ;  /* 0x000000026400780c */ /* 0x040fe80003f05270 */
[----:B------:R-:W-:Y:S09]  /*6570*/  SEL R100, R100, RZ, P0 ;  /* 0x000000ff64647207 */ /* 0x000ff20000000000 */
.L_x_103:
[----:B------:R-:W-:Y:S01]  /*6580*/  ISETP.NE.AND P3, PT, R110, RZ, PT ;  /* 0x000000ff6e00720c */ /* 0x000fe20003f65270 */
[----:B------:R-:W-:Y:S01]  /*6590*/  IMAD.IADD R92, R43, 0x1, R90 ;  /* 0x000000012b5c7824 */ /* 0x000fe200078e025a */
[----:B------:R-:W-:Y:S01]  /*65a0*/  ISETP.NE.AND P0, PT, R116, 0x2, PT ;  /* 0x000000027400780c */ /* 0x000fe20003f05270 */
[----:B------:R-:W-:Y:S01]  /*65b0*/  IMAD.IADD R93, R44, 0x1, R91 ;  /* 0x000000012c5d7824 */ /* 0x000fe200078e025b */
[----:B------:R-:W-:Y:S02]  /*65c0*/  ISETP.NE.AND P1, PT, R45, 0x4, PT ;  /* 0x000000042d00780c */ /* 0x000fe40003f25270 */
[----:B------:R-:W-:Y:S02]  /*65d0*/  ISETP.NE.AND P2, PT, R101, 0x2, PT ;  /* 0x000000026500780c */ /* 0x000fe40003f45270 */
[----:B------:R-:W-:Y:S02]  /*65e0*/  SEL R3, RZ, 0x1, P0 ;  /* 0x00000001ff037807 */ /* 0x000fe40000000000 */
[----:B------:R-:W-:Y:S02]  /*65f0*/  SEL R2, RZ, 0x1, P1 ;  /* 0x00000001ff027807 */ /* 0x000fe40000800000 */
[----:B---3--:R-:W-:Y:S02]  /*6600*/  SEL R0, RZ, 0x1, P2 ;  /* 0x00000001ff007807 */ /* 0x008fe40001000000 */
[----:B------:R-:W-:Y:S02]  /*6610*/  @P3 R2UR UR36, R99 ;  /* 0x00000000632432ca */ /* 0x000fe400000e0000 */
[----:B------:R-:W-:Y:S02]  /*6620*/  LOP3.LUT R102, R102, R3, RZ, 0x3c, !PT ;  /* 0x0000000366667212 */ /* 0x000fe400078e3cff */
[----:B------:R-:W-:Y:S02]  /*6630*/  LOP3.LUT R103, R103, R2, RZ, 0x3c, !PT ;  /* 0x0000000267677212 */ /* 0x000fe400078e3cff */
[----:B------:R-:W-:Y:S02]  /*6640*/  LOP3.LUT R104, R104, R0, RZ, 0x3c, !PT ;  /* 0x0000000068687212 */ /* 0x000fe400078e3cff */
[----:B------:R-:W-:Y:S02]  /*6650*/  SEL R116, R116, RZ, P0 ;  /* 0x000000ff74747207 */ /* 0x000fe40000000000 */
[----:B------:R-:W-:Y:S02]  /*6660*/  SEL R45, R45, RZ, P1 ;  /* 0x000000ff2d2d7207 */ /* 0x000fe40000800000 */
[----:B------:R-:W-:Y:S01]  /*6670*/  SEL R101, R101, RZ, P2 ;  /* 0x000000ff65657207 */ /* 0x000fe20001000000 */
[----:B------:R-:W-:Y:S06]  /*6680*/  @P3 BRA `(.L_x_104) ;  /* 0xffffffe400803947 */ /* 0x000fec000383ffff */
[----:B------:R-:W-:-:S09]  /*6690*/  UISETP.NE.AND UP0, UPT, UR45, URZ, UPT ;  /* 0x000000ff2d00728c */ /* 0x000fd2000bf05270 */
[----:B------:R-:W-:Y:S05]  /*66a0*/  BRA.U !UP0, `(.L_x_105) ;  /* 0x0000000108487547 */ /* 0x000fea000b800000 */
[----:B------:R-:W3:Y:S02]  /*66b0*/  LDCU.64 UR4, c[0x0][0x890] ;  /* 0x00011200ff0477ac */ /* 0x000ee40008000a00 */
[----:B---3--:R-:W-:-:S04]  /*66c0*/  UISETP.NE.U32.AND UP0, UPT, UR4, URZ, UPT ;  /* 0x000000ff0400728c */ /* 0x008fc8000bf05070 */
[----:B------:R-:W-:-:S09]  /*66d0*/  UISETP.NE.AND.EX UP0, UPT, UR5, URZ, UPT, UP0 ;  /* 0x000000ff0500728c */ /* 0x000fd2000bf05300 */
[----:B------:R-:W-:Y:S05]  /*66e0*/  BRA.U UP0, `(.L_x_106) ;  /* 0x00000001000c7547 */ /* 0x000fea000b800000 */
[----:B------:R-:W-:-:S13]  /*66f0*/  FSETP.NEU.AND P0, PT, R48, RZ, PT ;  /* 0x000000ff3000720b */ /* 0x000fda0003f0d000 */
[----:B------:R-:W-:Y:S05]  /*6700*/  @!P0 EXIT ;  /* 0x000000000000894d */ /* 0x000fea0003800000 */
[----:B------:R-:W-:Y:S05]  /*6710*/  BRA `(.L_x_105) ;  /* 0x00000000002c7947 */ /* 0x000fea0003800000 */
.L_x_106:
[----:B------:R-:W-:Y:S01]  /*6720*/  LOP3.LUT P0, RZ, R94, 0xff, RZ, 0xc0, !PT ;  /* 0x000000ff5eff7812 */ /* 0x000fe2000780c0ff */
[----:B------:R-:W-:-:S12]  /*6730*/  BSSY.RECONVERGENT B0, `(.L_x_105) ;  /* 0x0000009000007945 */ /* 0x000fd80003800200 */
[----:B------:R-:W-:Y:S05]  /*6740*/  @P0 BRA `(.L_x_107) ;  /* 0x0000000000140947 */ /* 0x000fea0003800000 */
[----:B------:R-:W3:Y:S02]  /*6750*/  LDCU.64 UR4, c[0x0][0x888] ;  /* 0x00011100ff0477ac */ /* 0x000ee40008000a00 */
[----:B---3--:R-:W-:-:S04]  /*6760*/  ISETP.NE.U32.AND P0, PT, RZ, UR4, PT ;  /* 0x00000004ff007c0c */ /* 0x008fc8000bf05070 */
[----:B------:R-:W-:-:S13]  /*6770*/  ISETP.NE.AND.EX P0, PT, RZ, UR5, PT, P0 ;  /* 0x00000005ff007c0c */ /* 0x000fda000bf05300 */
[----:B------:R-:W-:Y:S05]  /*6780*/  @!P0 EXIT ;  /* 0x000000000000894d */ /* 0x000fea0003800000 */
[----:B------:R-:W-:Y:S05]  /*6790*/  BRA `(.L_x_108) ;  /* 0x0000000000087947 */ /* 0x000fea0003800000 */
.L_x_107:
[----:B------:R-:W-:-:S13]  /*67a0*/  FSETP.NEU.AND P0, PT, R48, RZ, PT ;  /* 0x000000ff3000720b */ /* 0x000fda0003f0d000 */
[----:B------:R-:W-:Y:S05]  /*67b0*/  @!P0 EXIT ;  /* 0x000000000000894d */ /* 0x000fea0003800000 */
.L_x_108:
[----:B------:R-:W-:Y:S05]  /*67c0*/  BSYNC.RECONVERGENT B0 ;  /* 0x0000000000007941 */ /* 0x000fea0003800200 */
.L_x_105:
[----:B------:R-:W-:-:S04]  /*67d0*/  DEPBAR.LE SB0, 0x0 ;  /* 0x000080000000791a */ /* 0x000fc80000000000 */
[----:B------:R-:W-:Y:S05]  /*67e0*/  EXIT ;  /* 0x000000000000794d */ /* 0x000fea0003800000 */
.L_x_20:
[----:B--2---:R2:W1:Y:S02]  /*67f0*/  SYNCS.PHASECHK.TRANS64.TRYWAIT P0, [R2+URZ+0x140], R3 ;  /* 0x00014003020075a7 */ /* 0x00446400080011ff */
[----:B-1----:R-:W-:Y:S05]  /*6800*/  @!P0 NANOSLEEP.SYNCS 0x989680 ;  /* 0x009896800000895d */ /* 0x002fea0003900000 */
[----:B------:R-:W1:Y:S02]  /*6810*/  @!P0 SYNCS.PHASECHK.TRANS64 P0, [R2+URZ+0x140], R3 ;  /* 0x00014003020085a7 */ /* 0x000e6400080010ff */
[----:B-1----:R-:W-:Y:S05]  /*6820*/  @!P0 BRA `(.L_x_20) ;  /* 0xfffffffc00f08947 */ /* 0x002fea000383ffff */
[----:B------:R-:W-:Y:S05]  /*6830*/  BRA `(.L_x_109) ;  /* 0xffffffac00947947 */ /* 0x000fea000383ffff */
.L_x_23:
[----:B-1----:R-:W-:-:S07]  /*6840*/  MOV R2, UR33 ;  /* 0x0000002100027c02 */ /* 0x002fce0008000f00 */
.L_x_110:
[----:B-1----:R1:W2:Y:S02]  /*6850*/  SYNCS.PHASECHK.TRANS64.TRYWAIT P0, [R2+URZ+0x50], R4 ;  /* 0x00005004020075a7 */ /* 0x0022a400080011ff */
[----:B--2---:R-:W-:Y:S05]  /*6860*/  @!P0 NANOSLEEP.SYNCS 0x989680 ;  /* 0x009896800000895d */ /* 0x004fea0003900000 */
[----:B------:R-:W2:Y:S02]  /*6870*/  @!P0 SYNCS.PHASECHK.TRANS64 P0, [R2+URZ+0x50], R4 ;  /* 0x00005004020085a7 */ /* 0x000ea400080010ff */
[----:B--2---:R-:W-:Y:S05]  /*6880*/  @!P0 BRA `(.L_x_110) ;  /* 0xfffffffc00f08947 */ /* 0x004fea000383ffff */
[----:B------:R-:W-:Y:S05]  /*6890*/  BRA `(.L_x_22) ;  /* 0xffffffac00e47947 */ /* 0x000fea000383ffff */
.L_x_29:
[----:B-1----:R-:W-:-:S07]  /*68a0*/  MOV R2, UR17 ;  /* 0x0000001100027c02 */ /* 0x002fce0008000f00 */
.L_x_111:
[----:B-1----:R1:W2:Y:S02]  /*68b0*/  SYNCS.PHASECHK.TRANS64.TRYWAIT P0, [R2+URZ+0x50], R4 ;  /* 0x00005004020075a7 */ /* 0x0022a400080011ff */
[----:B--2---:R-:W-:Y:S05]  /*68c0*/  @!P0 NANOSLEEP.SYNCS 0x989680 ;  /* 0x009896800000895d */ /* 0x004fea0003900000 */
[----:B------:R-:W2:Y:S02]  /*68d0*/  @!P0 SYNCS.PHASECHK.TRANS64 P0, [R2+URZ+0x50], R4 ;  /* 0x00005004020085a7 */ /* 0x000ea400080010ff */
[----:B--2---:R-:W-:Y:S05]  /*68e0*/  @!P0 BRA `(.L_x_111) ;  /* 0xfffffffc00f08947 */ /* 0x004fea000383ffff */
[----:B------:R-:W-:Y:S05]  /*68f0*/  BRA `(.L_x_28) ;  /* 0xffffffb0008c7947 */ /* 0x000fea000383ffff */
.L_x_33:
[----:B-1----:R1:W2:Y:S02]  /*6900*/  SYNCS.PHASECHK.TRANS64.TRYWAIT P0, [R2+URZ+0xd0], R3 ;  /* 0x0000d003020075a7 */ /* 0x0022a400080011ff */
[----:B--2---:R-:W-:Y:S05]  /*6910*/  @!P0 NANOSLEEP.SYNCS 0x989680 ;  /* 0x009896800000895d */ /* 0x004fea0003900000 */
[----:B------:R-:W2:Y:S02]  /*6920*/  @!P0 SYNCS.PHASECHK.TRANS64 P0, [R2+URZ+0xd0], R3 ;  /* 0x0000d003020085a7 */ /* 0x000ea400080010ff */
[----:B--2---:R-:W-:Y:S05]  /*6930*/  @!P0 BRA `(.L_x_33) ;  /* 0xfffffffc00f08947 */ /* 0x004fea000383ffff */
[----:B------:R-:W-:Y:S05]  /*6940*/  BRA `(.L_x_112) ;  /* 0xffffffb4001c7947 */ /* 0x000fea000383ffff */
.L_x_37:
[----:B----4-:R-:W-:-:S07]  /*6950*/  MOV R0, UR5 ;  /* 0x0000000500007c02 */ /* 0x010fce0008000f00 */
.L_x_113:
[----:B-1----:R1:W2:Y:S02]  /*6960*/  SYNCS.PHASECHK.TRANS64.TRYWAIT P0, [R0+URZ], R2 ;  /* 0x00000002000075a7 */ /* 0x0022a400080011ff */
[----:B--2---:R-:W-:Y:S05]  /*6970*/  @!P0 NANOSLEEP.SYNCS 0x989680 ;  /* 0x009896800000895d */ /* 0x004fea0003900000 */
[----:B------:R-:W2:Y:S02]  /*6980*/  @!P0 SYNCS.PHASECHK.TRANS64 P0, [R0+URZ], R2 ;  /* 0x00000002000085a7 */ /* 0x000ea400080010ff */
[----:B--2---:R-:W-:Y:S05]  /*6990*/  @!P0 BRA `(.L_x_113) ;  /* 0xfffffffc00f08947 */ /* 0x004fea000383ffff */
[----:B------:R-:W-:Y:S05]  /*69a0*/  BRA `(.L_x_114) ;  /* 0xffffffb8008c7947 */ /* 0x000fea000383ffff */
.L_x_38:
[----:B----4-:R-:W-:-:S07]  /*69b0*/  MOV R0, UR5 ;  /* 0x0000000500007c02 */ /* 0x010fce0008000f00 */
.L_x_115:
[----:B-1----:R1:W2:Y:S02]  /*69c0*/  SYNCS.PHASECHK.TRANS64.TRYWAIT P0, [R0+URZ], R3 ;  /* 0x00000003000075a7 */ /* 0x0022a400080011ff */
[----:B--2---:R-:W-:Y:S05]  /*69d0*/  @!P0 NANOSLEEP.SYNCS 0x989680 ;  /* 0x009896800000895d */ /* 0x004fea0003900000 */
[----:B------:R-:W2:Y:S02]  /*69e0*/  @!P0 SYNCS.PHASECHK.TRANS64 P0, [R0+URZ], R3 ;  /* 0x00000003000085a7 */ /* 0x000ea400080010ff */
[----:B--2---:R-:W-:Y:S05]  /*69f0*/  @!P0 BRA `(.L_x_115) ;  /* 0xfffffffc00f08947 */ /* 0x004fea000383ffff */
[----:B------:R-:W-:Y:S05]  /*6a00*/  BRA `(.L_x_116) ;  /* 0xffffffb800987947 */ /* 0x000fea000383ffff */
.L_x_39:
[----:B----4-:R-:W-:-:S07]  /*6a10*/  MOV R0, UR5 ;  /* 0x0000000500007c02 */ /* 0x010fce0008000f00 */
.L_x_117:
[----:B-1----:R1:W2:Y:S02]  /*6a20*/  SYNCS.PHASECHK.TRANS64.TRYWAIT P0, [R0+URZ], R3 ;  /* 0x00000003000075a7 */ /* 0x0022a400080011ff */
[----:B--2---:R-:W-:Y:S05]  /*6a30*/  @!P0 NANOSLEEP.SYNCS 0x989680 ;  /* 0x009896800000895d */ /* 0x004fea0003900000 */
[----:B------:R-:W2:Y:S02]  /*6a40*/  @!P0 SYNCS.PHASECHK.TRANS64 P0, [R0+URZ], R3 ;  /* 0x00000003000085a7 */ /* 0x000ea400080010ff */
[----:B--2---:R-:W-:Y:S05]  /*6a50*/  @!P0 BRA `(.L_x_117) ;  /* 0xfffffffc00f08947 */ /* 0x004fea000383ffff */
[----:B------:R-:W-:Y:S05]  /*6a60*/  BRA `(.L_x_118) ;  /* 0xffffffb800a47947 */ /* 0x000fea000383ffff */
.L_x_40:
[----:B----4-:R-:W-:-:S07]  /*6a70*/  MOV R0, UR5 ;  /* 0x0000000500007c02 */ /* 0x010fce0008000f00 */
.L_x_119:
[----:B-1----:R1:W2:Y:S02]  /*6a80*/  SYNCS.PHASECHK.TRANS64.TRYWAIT P0, [R0+URZ], R3 ;  /* 0x00000003000075a7 */ /* 0x0022a400080011ff */
[----:B--2---:R-:W-:Y:S05]  /*6a90*/  @!P0 NANOSLEEP.SYNCS 0x989680 ;  /* 0x009896800000895d */ /* 0x004fea0003900000 */
[----:B------:R-:W2:Y:S02]  /*6aa0*/  @!P0 SYNCS.PHASECHK.TRANS64 P0, [R0+URZ], R3 ;  /* 0x00000003000085a7 */ /* 0x000ea400080010ff */
[----:B--2---:R-:W-:Y:S05]  /*6ab0*/  @!P0 BRA `(.L_x_119) ;  /* 0xfffffffc00f08947 */ /* 0x004fea000383ffff */
[----:B------:R-:W-:Y:S05]  /*6ac0*/  BRA `(.L_x_120) ;  /* 0xffffffb800b07947 */ /* 0x000fea000383ffff */
.L_x_41:
[----:B----4-:R-:W-:-:S07]  /*6ad0*/  MOV R0, UR5 ;  /* 0x0000000500007c02 */ /* 0x010fce0008000f00 */
.L_x_121:
[----:B-1----:R1:W2:Y:S02]  /*6ae0*/  SYNCS.PHASECHK.TRANS64.TRYWAIT P0, [R0+URZ], R3 ;  /* 0x00000003000075a7 */ /* 0x0022a400080011ff */
[----:B--2---:R-:W-:Y:S05]  /*6af0*/  @!P0 NANOSLEEP.SYNCS 0x989680 ;  /* 0x009896800000895d */ /* 0x004fea0003900000 */
[----:B------:R-:W2:Y:S02]  /*6b00*/  @!P0 SYNCS.PHASECHK.TRANS64 P0, [R0+URZ], R3 ;  /* 0x00000003000085a7 */ /* 0x000ea400080010ff */
[----:B--2---:R-:W-:Y:S05]  /*6b10*/  @!P0 BRA `(.L_x_121) ;  /* 0xfffffffc00f08947 */ /* 0x004fea000383ffff */
[----:B------:R-:W-:Y:S05]  /*6b20*/  BRA `(.L_x_122) ;  /* 0xffffffb800bc7947 */ /* 0x000fea000383ffff */
.L_x_42:
[----:B----4-:R-:W-:-:S07]  /*6b30*/  MOV R0, UR5 ;  /* 0x0000000500007c02 */ /* 0x010fce0008000f00 */
.L_x_123:
[----:B-1----:R1:W2:Y:S02]  /*6b40*/  SYNCS.PHASECHK.TRANS64.TRYWAIT P0, [R0+URZ], R3 ;  /* 0x00000003000075a7 */ /* 0x0022a400080011ff */
[----:B--2---:R-:W-:Y:S05]  /*6b50*/  @!P0 NANOSLEEP.SYNCS 0x989680 ;  /* 0x009896800000895d */ /* 0x004fea0003900000 */
[----:B------:R-:W2:Y:S02]  /*6b60*/  @!P0 SYNCS.PHASECHK.TRANS64 P0, [R0+URZ], R3 ;  /* 0x00000003000085a7 */ /* 0x000ea400080010ff */
[----:B--2---:R-:W-:Y:S05]  /*6b70*/  @!P0 BRA `(.L_x_123) ;  /* 0xfffffffc00f08947 */ /* 0x004fea000383ffff */
[----:B------:R-:W-:Y:S05]  /*6b80*/  BRA `(.L_x_124) ;  /* 0xffffffb800c87947 */ /* 0x000fea000383ffff */
.L_x_43:
[----:B----4-:R-:W-:-:S07]  /*6b90*/  MOV R0, UR5 ;  /* 0x0000000500007c02 */ /* 0x010fce0008000f00 */
.L_x_125:
[----:B-1----:R1:W2:Y:S02]  /*6ba0*/  SYNCS.PHASECHK.TRANS64.TRYWAIT P0, [R0+URZ], R3 ;  /* 0x00000003000075a7 */ /* 0x0022a400080011ff */
[----:B--2---:R-:W-:Y:S05]  /*6bb0*/  @!P0 NANOSLEEP.SYNCS 0x989680 ;  /* 0x009896800000895d */ /* 0x004fea0003900000 */
[----:B------:R-:W2:Y:S02]  /*6bc0*/  @!P0 SYNCS.PHASECHK.TRANS64 P0, [R0+URZ], R3 ;  /* 0x00000003000085a7 */ /* 0x000ea400080010ff */
[----:B--2---:R-:W-:Y:S05]  /*6bd0*/  @!P0 BRA `(.L_x_125) ;  /* 0xfffffffc00f08947 */ /* 0x004fea000383ffff */
[----:B------:R-:W-:Y:S05]  /*6be0*/  BRA `(.L_x_126) ;  /* 0xffffffb800d47947 */ /* 0x000fea000383ffff */
.L_x_44:
[----:B----4-:R-:W-:-:S07]  /*6bf0*/  MOV R0, UR5 ;  /* 0x0000000500007c02 */ /* 0x010fce0008000f00 */
.L_x_127:
[----:B-1----:R1:W2:Y:S02]  /*6c00*/  SYNCS.PHASECHK.TRANS64.TRYWAIT P0, [R0+URZ], R3 ;  /* 0x00000003000075a7 */ /* 0x0022a400080011ff */
[----:B--2---:R-:W-:Y:S05]  /*6c10*/  @!P0 NANOSLEEP.SYNCS 0x989680 ;  /* 0x009896800000895d */ /* 0x004fea0003900000 */
[----:B------:R-:W2:Y:S02]  /*6c20*/  @!P0 SYNCS.PHASECHK.TRANS64 P0, [R0+URZ], R3 ;  /* 0x00000003000085a7 */ /* 0x000ea400080010ff */
[----:B--2---:R-:W-:Y:S05]  /*6c30*/  @!P0 BRA `(.L_x_127) ;  /* 0xfffffffc00f08947 */ /* 0x004fea000383ffff */
[----:B------:R-:W-:Y:S05]  /*6c40*/  BRA `(.L_x_128) ;  /* 0xffffffb800e07947 */ /* 0x000fea000383ffff */
.L_x_45:
[----:B----4-:R-:W-:-:S07]  /*6c50*/  MOV R0, UR5 ;  /* 0x0000000500007c02 */ /* 0x010fce0008000f00 */
.L_x_129:
[----:B-1----:R1:W2:Y:S02]  /*6c60*/  SYNCS.PHASECHK.TRANS64.TRYWAIT P0, [R0+URZ], R3 ;  /* 0x00000003000075a7 */ /* 0x0022a400080011ff */
[----:B--2---:R-:W-:Y:S05]  /*6c70*/  @!P0 NANOSLEEP.SYNCS 0x989680 ;  /* 0x009896800000895d */ /* 0x004fea0003900000 */
[----:B------:R-:W2:Y:S02]  /*6c80*/  @!P0 SYNCS.PHASECHK.TRANS64 P0, [R0+URZ], R3 ;  /* 0x00000003000085a7 */ /* 0x000ea400080010ff */
[----:B--2---:R-:W-:Y:S05]  /*6c90*/  @!P0 BRA `(.L_x_129) ;  /* 0xfffffffc00f08947 */ /* 0x004fea000383ffff */
[----:B------:R-:W-:Y:S05]  /*6ca0*/  BRA `(.L_x_130) ;  /* 0xffffffb800ec7947 */ /* 0x000fea000383ffff */
.L_x_48:
[----:B-1----:R1:W2:Y:S02]  /*6cb0*/  SYNCS.PHASECHK.TRANS64.TRYWAIT P0, [R0+URZ+0x130], R4 ;  /* 0x00013004000075a7 */ /* 0x0022a400080011ff */
[----:B--2---:R-:W-:Y:S05]  /*6cc0*/  @!P0 NANOSLEEP.SYNCS 0x989680 ;  /* 0x009896800000895d */ /* 0x004fea0003900000 */
[----:B------:R-:W2:Y:S02]  /*6cd0*/  @!P0 SYNCS.PHASECHK.TRANS64 P0, [R0+URZ+0x130], R4 ;  /* 0x00013004000085a7 */ /* 0x000ea400080010ff */
[----:B--2---:R-:W-:Y:S05]  /*6ce0*/  @!P0 BRA `(.L_x_48) ;  /* 0xfffffffc00f08947 */ /* 0x004fea000383ffff */
[----:B------:R-:W-:Y:S05]  /*6cf0*/  BRA `(.L_x_131) ;  /* 0xffffffbc00487947 */ /* 0x000fea000383ffff */
.L_x_49:
[----:B------:R-:W-:-:S07]  /*6d00*/  MOV R0, UR5 ;  /* 0x0000000500007c02 */ /* 0x000fce0008000f00 */
.L_x_132:
[----:B-1----:R1:W2:Y:S02]  /*6d10*/  SYNCS.PHASECHK.TRANS64.TRYWAIT P0, [R0+URZ+0xe0], R5 ;  /* 0x0000e005000075a7 */ /* 0x0022a400080011ff */
[----:B--2---:R-:W-:Y:S05]  /*6d20*/  @!P0 NANOSLEEP.SYNCS 0x989680 ;  /* 0x009896800000895d */ /* 0x004fea0003900000 */
[----:B------:R-:W2:Y:S02]  /*6d30*/  @!P0 SYNCS.PHASECHK.TRANS64 P0, [R0+URZ+0xe0], R5 ;  /* 0x0000e005000085a7 */ /* 0x000ea400080010ff */
[----:B--2---:R-:W-:Y:S05]  /*6d40*/  @!P0 BRA `(.L_x_132) ;  /* 0xfffffffc00f08947 */ /* 0x004fea000383ffff */
[----:B------:R-:W-:Y:S05]  /*6d50*/  BRA `(.L_x_133) ;  /* 0xffffffbc00587947 */ /* 0x000fea000383ffff */
.L_x_50:
[----:B-1----:R1:W2:Y:S02]  /*6d60*/  SYNCS.PHASECHK.TRANS64.TRYWAIT P1, [R0+URZ+0xd0], R4 ;  /* 0x0000d004000075a7 */ /* 0x0022a400080211ff */
[----:B--2---:R-:W-:Y:S05]  /*6d70*/  @!P1 NANOSLEEP.SYNCS 0x989680 ;  /* 0x009896800000995d */ /* 0x004fea0003900000 */
[----:B------:R-:W2:Y:S02]  /*6d80*/  @!P1 SYNCS.PHASECHK.TRANS64 P1, [R0+URZ+0xd0], R4 ;  /* 0x0000d004000095a7 */ /* 0x000ea400080210ff */
[----:B--2---:R-:W-:Y:S05]  /*6d90*/  @!P1 BRA `(.L_x_50) ;  /* 0xfffffffc00f09947 */ /* 0x004fea000383ffff */
[----:B------:R-:W-:Y:S05]  /*6da0*/  BRA `(.L_x_134) ;  /* 0xffffffbc00887947 */ /* 0x000fea000383ffff */
.L_x_53:
[----:B------:R-:W-:-:S07]  /*6db0*/  MOV R0, UR5 ;  /* 0x0000000500007c02 */ /* 0x000fce0008000f00 */
.L_x_135:
[----:B-1----:R1:W2:Y:S02]  /*6dc0*/  SYNCS.PHASECHK.TRANS64.TRYWAIT P0, [R0+URZ+0xe0], R2 ;  /* 0x0000e002000075a7 */ /* 0x0022a400080011ff */
[----:B--2---:R-:W-:Y:S05]  /*6dd0*/  @!P0 NANOSLEEP.SYNCS 0x989680 ;  /* 0x009896800000895d */ /* 0x004fea0003900000 */
[----:B------:R-:W2:Y:S02]  /*6de0*/  @!P0 SYNCS.PHASECHK.TRANS64 P0, [R0+URZ+0xe0], R2 ;  /* 0x0000e002000085a7 */ /* 0x000ea400080010ff */
[----:B--2---:R-:W-:Y:S05]  /*6df0*/  @!P0 BRA `(.L_x_135) ;  /* 0xfffffffc00f08947 */ /* 0x004fea000383ffff */
[----:B------:R-:W-:Y:S05]  /*6e00*/  BRA `(.L_x_52) ;  /* 0xffffffbc00dc7947 */ /* 0x000fea000383ffff */
.L_x_60:
[----:B-1----:R1:W2:Y:S02]  /*6e10*/  SYNCS.PHASECHK.TRANS64.TRYWAIT P1, [R0+URZ+0xd0], R2 ;  /* 0x0000d002000075a7 */ /* 0x0022a400080211ff */
[----:B--2---:R-:W-:Y:S05]  /*6e20*/  @!P1 NANOSLEEP.SYNCS 0x989680 ;  /* 0x009896800000995d */ /* 0x004fea0003900000 */
[----:B------:R-:W2:Y:S02]  /*6e30*/  @!P1 SYNCS.PHASECHK.TRANS64 P1, [R0+URZ+0xd0], R2 ;  /* 0x0000d002000095a7 */ /* 0x000ea400080210ff */
[----:B--2---:R-:W-:Y:S05]  /*6e40*/  @!P1 BRA `(.L_x_60) ;  /* 0xfffffffc00f09947 */ /* 0x004fea000383ffff */
[----:B------:R-:W-:Y:S05]  /*6e50*/  BRA `(.L_x_136) ;  /* 0xffffffc4004c7947 */ /* 0x000fea000383ffff */
.L_x_61:
[----:B------:R-:W-:-:S07]  /*6e60*/  MOV R2, UR7 ;  /* 0x0000000700027c02 */ /* 0x000fce0008000f00 */
.L_x_137:
[----:B-1----:R1:W2:Y:S02]  /*6e70*/  SYNCS.PHASECHK.TRANS64.TRYWAIT P0, [R2+URZ+0x110], R0 ;  /* 0x00011000020075a7 */ /* 0x0022a400080011ff */
[----:B--2---:R-:W-:Y:S05]  /*6e80*/  @!P0 NANOSLEEP.SYNCS 0x989680 ;  /* 0x009896800000895d */ /* 0x004fea0003900000 */
[----:B------:R-:W2:Y:S02]  /*6e90*/  @!P0 SYNCS.PHASECHK.TRANS64 P0, [R2+URZ+0x110], R0 ;  /* 0x00011000020085a7 */ /* 0x000ea400080010ff */
[----:B--2---:R-:W-:Y:S05]  /*6ea0*/  @!P0 BRA `(.L_x_137) ;  /* 0xfffffffc00f08947 */ /* 0x004fea000383ffff */
[----:B------:R-:W-:Y:S05]  /*6eb0*/  BRA `(.L_x_138) ;  /* 0xffffffc400847947 */ /* 0x000fea000383ffff */
.L_x_64:
[----:B------:R-:W-:Y:S07]  /*6ec0*/  MOV R0, UR6 ;  /* 0x0000000600007c02 */ /* 0x000fee0008000f00 */
.L_x_139:
[----:B-1----:R1:W2:Y:S02]  /*6ed0*/  SYNCS.PHASECHK.TRANS64.TRYWAIT P0, [R0+URZ], R2 ;  /* 0x00000002000075a7 */ /* 0x0022a400080011ff */
[----:B--2---:R-:W-:Y:S05]  /*6ee0*/  @!P0 NANOSLEEP.SYNCS 0x989680 ;  /* 0x009896800000895d */ /* 0x004fea0003900000 */
[----:B------:R-:W2:Y:S02]  /*6ef0*/  @!P0 SYNCS.PHASECHK.TRANS64 P0, [R0+URZ], R2 ;  /* 0x00000002000085a7 */ /* 0x000ea400080010ff */
[----:B--2---:R-:W-:Y:S05]  /*6f00*/  @!P0 BRA `(.L_x_139) ;  /* 0xfffffffc00f08947 */ /* 0x004fea000383ffff */
[----:B------:R-:W-:Y:S05]  /*6f10*/  BRA `(.L_x_63) ;  /* 0xffffffc400a07947 */ /* 0x000fea000383ffff */
.L_x_67:
[----:B------:R-:W-:-:S07]  /*6f20*/  MOV R0, UR6 ;  /* 0x0000000600007c02 */ /* 0x000fce0008000f00 */
.L_x_140:
[----:B--2---:R2:W4:Y:S02]  /*6f30*/  SYNCS.PHASECHK.TRANS64.TRYWAIT P0, [R0+URZ], R2 ;  /* 0x00000002000075a7 */ /* 0x00452400080011ff */
[----:B----4-:R-:W-:Y:S05]  /*6f40*/  @!P0 NANOSLEEP.SYNCS 0x989680 ;  /* 0x009896800000895d */ /* 0x010fea0003900000 */
[----:B------:R-:W4:Y:S02]  /*6f50*/  @!P0 SYNCS.PHASECHK.TRANS64 P0, [R0+URZ], R2 ;  /* 0x00000002000085a7 */ /* 0x000f2400080010ff */
[----:B----4-:R-:W-:Y:S05]  /*6f60*/  @!P0 BRA `(.L_x_140) ;  /* 0xfffffffc00f08947 */ /* 0x010fea000383ffff */
[----:B------:R-:W-:Y:S05]  /*6f70*/  BRA `(.L_x_141) ;  /* 0xffffffc8007c7947 */ /* 0x000fea000383ffff */
.L_x_68:
[----:B------:R-:W-:-:S07]  /*6f80*/  MOV R0, UR6 ;  /* 0x0000000600007c02 */ /* 0x000fce0008000f00 */
.L_x_142:
[----:B-1----:R1:W2:Y:S02]  /*6f90*/  SYNCS.PHASECHK.TRANS64.TRYWAIT P0, [R0+URZ], R3 ;  /* 0x00000003000075a7 */ /* 0x0022a400080011ff */
[----:B--2---:R-:W-:Y:S05]  /*6fa0*/  @!P0 NANOSLEEP.SYNCS 0x989680 ;  /* 0x009896800000895d */ /* 0x004fea0003900000 */
[----:B------:R-:W2:Y:S02]  /*6fb0*/  @!P0 SYNCS.PHASECHK.TRANS64 P0, [R0+URZ], R3 ;  /* 0x00000003000085a7 */ /* 0x000ea400080010ff */
[----:B--2---:R-:W-:Y:S05]  /*6fc0*/  @!P0 BRA `(.L_x_142) ;  /* 0xfffffffc00f08947 */ /* 0x004fea000383ffff */
[----:B------:R-:W-:Y:S05]  /*6fd0*/  BRA `(.L_x_143) ;  /* 0xffffffc800887947 */ /* 0x000fea000383ffff */
.L_x_69:
[----:B------:R-:W-:-:S07]  /*6fe0*/  MOV R0, UR6 ;  /* 0x0000000600007c02 */ /* 0x000fce0008000f00 */
.L_x_144:
[----:B-1----:R1:W2:Y:S02]  /*6ff0*/  SYNCS.PHASECHK.TRANS64.TRYWAIT P0, [R0+URZ], R3 ;  /* 0x00000003000075a7 */ /* 0x0022a400080011ff */
[----:B--2---:R-:W-:Y:S05]  /*7000*/  @!P0 NANOSLEEP.SYNCS 0x989680 ;  /* 0x009896800000895d */ /* 0x004fea0003900000 */
[----:B------:R-:W2:Y:S02]  /*7010*/  @!P0 SYNCS.PHASECHK.TRANS64 P0, [R0+URZ], R3 ;  /* 0x00000003000085a7 */ /* 0x000ea400080010ff */
[----:B--2---:R-:W-:Y:S05]  /*7020*/  @!P0 BRA `(.L_x_144) ;  /* 0xfffffffc00f08947 */ /* 0x004fea000383ffff */
[----:B------:R-:W-:Y:S05]  /*7030*/  BRA `(.L_x_145) ;  /* 0xffffffc800947947 */ /* 0x000fea000383ffff */
.L_x_70:
[----:B-1----:R-:W-:-:S07]  /*7040*/  MOV R0, UR7 ;  /* 0x0000000700007c02 */ /* 0x002fce0008000f00 */
.L_x_146:
[----:B-1----:R1:W2:Y:S02]  /*7050*/  SYNCS.PHASECHK.TRANS64.TRYWAIT P0, [R0+URZ], R2 ;  /* 0x00000002000075a7 */ /* 0x0022a400080011ff */
[----:B--2---:R-:W-:Y:S05]  /*7060*/  @!P0 NANOSLEEP.SYNCS 0x989680 ;  /* 0x009896800000895d */ /* 0x004fea0003900000 */
[----:B------:R-:W2:Y:S02]  /*7070*/  @!P0 SYNCS.PHASECHK.TRANS64 P0, [R0+URZ], R2 ;  /* 0x00000002000085a7 */ /* 0x000ea400080010ff */
[----:B--2---:R-:W-:Y:S05]  /*7080*/  @!P0 BRA `(.L_x_146) ;  /* 0xfffffffc00f08947 */ /* 0x004fea000383ffff */
[----:B------:R-:W-:Y:S05]  /*7090*/  BRA `(.L_x_147) ;  /* 0xffffffc800a07947 */ /* 0x000fea000383ffff */
.L_x_75:
[----:B--2---:R2:W3:Y:S02]  /*70a0*/  SYNCS.PHASECHK.TRANS64.TRYWAIT P0, [R0+URZ+0xd0], R2 ;  /* 0x0000d002000075a7 */ /* 0x0044e400080011ff */
[----:B---3--:R-:W-:Y:S05]  /*70b0*/  @!P0 NANOSLEEP.SYNCS 0x989680 ;  /* 0x009896800000895d */ /* 0x008fea0003900000 */
[----:B------:R-:W3:Y:S02]  /*70c0*/  @!P0 SYNCS.PHASECHK.TRANS64 P0, [R0+URZ+0xd0], R2 ;  /* 0x0000d002000085a7 */ /* 0x000ee400080010ff */
[----:B---3--:R-:W-:Y:S05]  /*70d0*/  @!P0 BRA `(.L_x_75) ;  /* 0xfffffffc00f08947 */ /* 0x008fea000383ffff */
[----:B------:R-:W-:Y:S05]  /*70e0*/  BRA `(.L_x_148) ;  /* 0xffffffcc009c7947 */ /* 0x000fea000383ffff */
.L_x_78:
[----:B------:R-:W-:Y:S07]  /*70f0*/  MOV R0, UR7 ;  /* 0x0000000700007c02 */ /* 0x000fee0008000f00 */
.L_x_149:
[----:B--2---:R2:W3:Y:S02]  /*7100*/  SYNCS.PHASECHK.TRANS64.TRYWAIT P0, [R0+URZ+0xc8], R2 ;  /* 0x0000c802000075a7 */ /* 0x0044e400080011ff */
[----:B---3--:R-:W-:Y:S05]  /*7110*/  @!P0 NANOSLEEP.SYNCS 0x989680 ;  /* 0x009896800000895d */ /* 0x008fea0003900000 */
[----:B------:R-:W3:Y:S02]  /*7120*/  @!P0 SYNCS.PHASECHK.TRANS64 P0, [R0+URZ+0xc8], R2 ;  /* 0x0000c802000085a7 */ /* 0x000ee400080010ff */
[----:B---3--:R-:W-:Y:S05]  /*7130*/  @!P0 BRA `(.L_x_149) ;  /* 0xfffffffc00f08947 */ /* 0x008fea000383ffff */
[----:B------:R-:W-:Y:S05]  /*7140*/  BRA `(.L_x_77) ;  /* 0xffffffd000847947 */ /* 0x000fea000383ffff */
.L_x_81:
[----:B------:R-:W-:Y:S07]  /*7150*/  MOV R0, UR13 ;  /* 0x0000000d00007c02 */ /* 0x000fee0008000f00 */
.L_x_150:
[----:B-1----:R1:W2:Y:S02]  /*7160*/  SYNCS.PHASECHK.TRANS64.TRYWAIT P2, [R0+URZ+0xb0], R30 ;  /* 0x0000b01e000075a7 */ /* 0x0022a400080411ff */
[----:B--2---:R-:W-:Y:S05]  /*7170*/  @!P2 NANOSLEEP.SYNCS 0x989680 ;  /* 0x009896800000a95d */ /* 0x004fea0003900000 */
[----:B------:R-:W2:Y:S02]  /*7180*/  @!P2 SYNCS.PHASECHK.TRANS64 P2, [R0+URZ+0xb0], R30 ;  /* 0x0000b01e0000a5a7 */ /* 0x000ea400080410ff */
[----:B--2---:R-:W-:Y:S05]  /*7190*/  @!P2 BRA `(.L_x_150) ;  /* 0xfffffffc00f0a947 */ /* 0x004fea000383ffff */
[----:B------:R-:W-:Y:S05]  /*71a0*/  BRA `(.L_x_151) ;  /* 0xffffffd400207947 */ /* 0x000fea000383ffff */
.L_x_83:
[----:B------:R-:W-:-:S07]  /*71b0*/  MOV R0, UR4 ;  /* 0x0000000400007c02 */ /* 0x000fce0008000f00 */
.L_x_152:
[----:B-1----:R1:W3:Y:S02]  /*71c0*/  SYNCS.PHASECHK.TRANS64.TRYWAIT P0, [R0+URZ], R2 ;  /* 0x00000002000075a7 */ /* 0x0022e400080011ff */
[----:B---3--:R-:W-:Y:S05]  /*71d0*/  @!P0 NANOSLEEP.SYNCS 0x989680 ;  /* 0x009896800000895d */ /* 0x008fea0003900000 */
[----:B------:R-:W3:Y:S02]  /*71e0*/  @!P0 SYNCS.PHASECHK.TRANS64 P0, [R0+URZ], R2 ;  /* 0x00000002000085a7 */ /* 0x000ee400080010ff */
[----:B---3--:R-:W-:Y:S05]  /*71f0*/  @!P0 BRA `(.L_x_152) ;  /* 0xfffffffc00f08947 */ /* 0x008fea000383ffff */
[----:B------:R-:W-:Y:S05]  /*7200*/  BRA `(.L_x_153) ;  /* 0xffffffd400bc7947 */ /* 0x000fea000383ffff */
.L_x_85:
[----:B--2---:R2:W4:Y:S02]  /*7210*/  SYNCS.PHASECHK.TRANS64.TRYWAIT P0, [R0+URZ+0xd0], R2 ;  /* 0x0000d002000075a7 */ /* 0x00452400080011ff */
[----:B----4-:R-:W-:Y:S05]  /*7220*/  @!P0 NANOSLEEP.SYNCS 0x989680 ;  /* 0x009896800000895d */ /* 0x010fea0003900000 */
[----:B------:R-:W4:Y:S02]  /*7230*/  @!P0 SYNCS.PHASECHK.TRANS64 P0, [R0+URZ+0xd0], R2 ;  /* 0x0000d002000085a7 */ /* 0x000f2400080010ff */
[----:B----4-:R-:W-:Y:S05]  /*7240*/  @!P0 BRA `(.L_x_85) ;  /* 0xfffffffc00f08947 */ /* 0x010fea000383ffff */
[----:B------:R-:W-:Y:S05]  /*7250*/  BRA `(.L_x_154) ;  /* 0xffffffd800a07947 */ /* 0x000fea000383ffff */
.L_x_95:
[----:B-1----:R1:W2:Y:S02]  /*7260*/  SYNCS.PHASECHK.TRANS64.TRYWAIT P1, [R3+URZ+0xa0], R0 ;  /* 0x0000a000030075a7 */ /* 0x0022a400080211ff */
[----:B--2---:R-:W-:Y:S05]  /*7270*/  @!P1 NANOSLEEP.SYNCS 0x989680 ;  /* 0x009896800000995d */ /* 0x004fea0003900000 */
[----:B------:R-:W2:Y:S02]  /*7280*/  @!P1 SYNCS.PHASECHK.TRANS64 P1, [R3+URZ+0xa0], R0 ;  /* 0x0000a000030095a7 */ /* 0x000ea400080210ff */
[----:B--2---:R-:W-:Y:S05]  /*7290*/  @!P1 BRA `(.L_x_95) ;  /* 0xfffffffc00f09947 */ /* 0x004fea000383ffff */
[----:B------:R-:W-:Y:S05]  /*72a0*/  BRA `(.L_x_94) ;  /* 0xffffffe400a87947 */ /* 0x000fea000383ffff */
.L_x_97:
[----:B------:R1:W1:Y:S02]  /*72b0*/  SYNCS.PHASECHK.TRANS64.TRYWAIT P1, [R16+URZ+0xf0], R4 ;  /* 0x0000f004100075a7 */ /* 0x00026400080211ff */
[----:B-1----:R-:W-:Y:S05]  /*72c0*/  @!P1 NANOSLEEP.SYNCS 0x989680 ;  /* 0x009896800000995d */ /* 0x002fea0003900000 */
[----:B------:R-:W1:Y:S02]  /*72d0*/  @!P1 SYNCS.PHASECHK.TRANS64 P1, [R16+URZ+0xf0], R4 ;  /* 0x0000f004100095a7 */ /* 0x000e6400080210ff */
[----:B-1----:R-:W-:Y:S05]  /*72e0*/  @!P1 BRA `(.L_x_97) ;  /* 0xfffffffc00f09947 */ /* 0x002fea000383ffff */
[----:B------:R-:W-:Y:S05]  /*72f0*/  BRA `(.L_x_96) ;  /* 0xffffffe400c47947 */ /* 0x000fea000383ffff */
        .weak           $__internal_0_$__cuda_sm10x_tcgen05_guardrail_trap_col_being_dealloced_not_returned_by_alloc
        .type           $__internal_0_$__cuda_sm10x_tcgen05_guardrail_trap_col_being_dealloced_not_returned_by_alloc,@function
        .size           $__internal_0_$__cuda_sm10x_tcgen05_guardrail_trap_col_being_dealloced_not_returned_by_alloc,($__internal_1_$__cuda_sm10x_tcgen05_guardrail_trap_phase_invalid_during_alloc - $__internal_0_$__cuda_sm10x_tcgen05_guardrail_trap_col_being_dealloced_not_returned_by_alloc)
$__internal_0_$__cuda_sm10x_tcgen05_guardrail_trap_col_being_dealloced_not_returned_by_alloc:
[----:B------:R-:W-:Y:S05]  /*7300*/  BPT.TRAP 0x1 ;  /* 0x000000040000795c */ /* 0x000fea0000300000 */
[----:B------:R-:W-:-:S04]  /*7310*/  HFMA2 R3, -RZ, RZ, 0, 0 ;  /* 0x00000000ff037431 */ /* 0x000fc800000001ff */
[----:B------:R-:W-:Y:S05]  /*7320*/  RET.REL.NODEC R2 `(_ZN7cutlass13device_kernelINS_4gemm6kernel13GemmUniversalIN4cute5tupleIJiiiiEEENS1_10collective13CollectiveMmaINS1_35MainloopSm100TmaUmmaWarpSpecializedILi10ELi2ELi4ENS5_IJNS4_1CILi1EEESB_SB_EEEEENS5_IJNSA_ILi128EEENSA_ILi32EEENSA_ILi64EEEEEENS_6half_tENS5_IJlSB_lEEESI_SJ_NS4_8TiledMMAINS4_8MMA_AtomIJNS4_20SM100_MMA_F16BF16_SSISI_SI_fLi128ELi32ELNS4_4UMMA5MajorE0ELSO_0ELNSN_7ScaleInE0ELSP_0EEEEEENS4_6LayoutISC_NS5_IJNSA_ILi0EEEST_ST_EEEEENS5_IJNS4_10UnderscoreESW_SW_EEEEENS4_13SM90_TMA_LOADENS4_14ComposedLayoutINS4_7SwizzleILi3ELi4ELi3EEENS4_18smem_ptr_flag_bitsILi16EEENSS_INS5_IJNSA_ILi8EEESG_EEENS5_IJSG_SB_EEEEEEEvNS4_8identityESZ_S19_vS1A_EENS_8epilogue10collective18CollectiveEpilogueINS1C_23Sm100TmaWarpSpecializedILi2ELi1ELi32ELb1ELb0EEEJSH_NS5_IJNSS_ISE_SB_EENSS_ISF_SB_EEEEESI_SJ_SI_SJ_NS1C_6fusion15FusionCallbacksIS1G_NS1K_17LinearCombinationISI_fSI_fLNS_15FloatRoundStyleE2EEESH_S1J_JEEENS4_5SM1004TMEM4LOAD26SM100_TMEM_LOAD_32dp32b32xESZ_NS10_INS11_ILi2ELi4ELi3EEES14_NSS_INS5_IJS15_SF_EEENS5_IJSF_SB_EEEEEEENS4_39AutoVectorizingCopyWithAssumedAlignmentILi128EEENS4_14SM90_TMA_STOREES1Y_S20_S20_EEEvvEEEEvNT_6ParamsE) ;  /* 0xffffff8c02347950 */ /* 0x000fea0003c3ffff */
        .weak           $__internal_1_$__cuda_sm10x_tcgen05_guardrail_trap_phase_invalid_during_alloc
        .type           $__internal_1_$__cuda_sm10x_tcgen05_guardrail_trap_phase_invalid_during_alloc,@function
        .size           $__internal_1_$__cuda_sm10x_tcgen05_guardrail_trap_phase_invalid_during_alloc,($__internal_2_$__cuda_sm10x_tcgen05_guardrail_trap_unallocated_columns_being_dealloced - $__internal_1_$__cuda_sm10x_tcgen05_guardrail_trap_phase_invalid_during_alloc)
$__internal_1_$__cuda_sm10x_tcgen05_guardrail_trap_phase_invalid_during_alloc:
[----:B------:R-:W-:Y:S05]  /*7330*/  BPT.TRAP 0x1 ;  /* 0x000000040000795c */ /* 0x000fea0000300000 */
[----:B------:R-:W-:-:S04]  /*7340*/  MOV R3, 0x0 ;  /* 0x0000000000037802 */ /* 0x000fc80000000f00 */
[----:B------:R-:W-:Y:S05]  /*7350*/  RET.REL.NODEC R2 `(_ZN7cutlass13device_kernelINS_4gemm6kernel13GemmUniversalIN4cute5tupleIJiiiiEEENS1_10collective13CollectiveMmaINS1_35MainloopSm100TmaUmmaWarpSpecializedILi10ELi2ELi4ENS5_IJNS4_1CILi1EEESB_SB_EEEEENS5_IJNSA_ILi128EEENSA_ILi32EEENSA_ILi64EEEEEENS_6half_tENS5_IJlSB_lEEESI_SJ_NS4_8TiledMMAINS4_8MMA_AtomIJNS4_20SM100_MMA_F16BF16_SSISI_SI_fLi128ELi32ELNS4_4UMMA5MajorE0ELSO_0ELNSN_7ScaleInE0ELSP_0EEEEEENS4_6LayoutISC_NS5_IJNSA_ILi0EEEST_ST_EEEEENS5_IJNS4_10UnderscoreESW_SW_EEEEENS4_13SM90_TMA_LOADENS4_14ComposedLayoutINS4_7SwizzleILi3ELi4ELi3EEENS4_18smem_ptr_flag_bitsILi16EEENSS_INS5_IJNSA_ILi8EEESG_EEENS5_IJSG_SB_EEEEEEEvNS4_8identityESZ_S19_vS1A_EENS_8epilogue10collective18CollectiveEpilogueINS1C_23Sm100TmaWarpSpecializedILi2ELi1ELi32ELb1ELb0EEEJSH_NS5_IJNSS_ISE_SB_EENSS_ISF_SB_EEEEESI_SJ_SI_SJ_NS1C_6fusion15FusionCallbacksIS1G_NS1K_17LinearCombinationISI_fSI_fLNS_15FloatRoundStyleE2EEESH_S1J_JEEENS4_5SM1004TMEM4LOAD26SM100_TMEM_LOAD_32dp32b32xESZ_NS10_INS11_ILi2ELi4ELi3EEES14_NSS_INS5_IJS15_SF_EEENS5_IJSF_SB_EEEEEEENS4_39AutoVectorizingCopyWithAssumedAlignmentILi128EEENS4_14SM90_TMA_STOREES1Y_S20_S20_EEEvvEEEEvNT_6ParamsE) ;  /* 0xffffff8c02287950 */ /* 0x000fea0003c3ffff */
        .weak           $__internal_2_$__cuda_sm10x_tcgen05_guardrail_trap_unallocated_columns_being_dealloced
        .type           $__internal_2_$__cuda_sm10x_tcgen05_guardrail_trap_unallocated_columns_being_dealloced,@function
        .size           $__internal_2_$__cuda_sm10x_tcgen05_guardrail_trap_unallocated_columns_being_dealloced,(.L_x_156 - $__internal_2_$__cuda_sm10x_tcgen05_guardrail_trap_unallocated_columns_being_dealloced)
$__internal_2_$__cuda_sm10x_tcgen05_guardrail_trap_unallocated_columns_being_dealloced:
[----:B------:R-:W-:Y:S05]  /*7360*/  BPT.TRAP 0x1 ;  /* 0x000000040000795c */ /* 0x000fea0000300000 */
[----:B------:R-:W-:-:S04]  /*7370*/  HFMA2 R3, -RZ, RZ, 0, 0 ;  /* 0x00000000ff037431 */ /* 0x000fc800000001ff */
[----:B------:R-:W-:Y:S05]  /*7380*/  RET.REL.NODEC R2 `(_ZN7cutlass13device_kernelINS_4gemm6kernel13GemmUniversalIN4cute5tupleIJiiiiEEENS1_10collective13CollectiveMmaINS1_35MainloopSm100TmaUmmaWarpSpecializedILi10ELi2ELi4ENS5_IJNS4_1CILi1EEESB_SB_EEEEENS5_IJNSA_ILi128EEENSA_ILi32EEENSA_ILi64EEEEEENS_6half_tENS5_IJlSB_lEEESI_SJ_NS4_8TiledMMAINS4_8MMA_AtomIJNS4_20SM100_MMA_F16BF16_SSISI_SI_fLi128ELi32ELNS4_4UMMA5MajorE0ELSO_0ELNSN_7ScaleInE0ELSP_0EEEEEENS4_6LayoutISC_NS5_IJNSA_ILi0EEEST_ST_EEEEENS5_IJNS4_10UnderscoreESW_SW_EEEEENS4_13SM90_TMA_LOADENS4_14ComposedLayoutINS4_7SwizzleILi3ELi4ELi3EEENS4_18smem_ptr_flag_bitsILi16EEENSS_INS5_IJNSA_ILi8EEESG_EEENS5_IJSG_SB_EEEEEEEvNS4_8identityESZ_S19_vS1A_EENS_8epilogue10collective18CollectiveEpilogueINS1C_23Sm100TmaWarpSpecializedILi2ELi1ELi32ELb1ELb0EEEJSH_NS5_IJNSS_ISE_SB_EENSS_ISF_SB_EEEEESI_SJ_SI_SJ_NS1C_6fusion15FusionCallbacksIS1G_NS1K_17LinearCombinationISI_fSI_fLNS_15FloatRoundStyleE2EEESH_S1J_JEEENS4_5SM1004TMEM4LOAD26SM100_TMEM_LOAD_32dp32b32xESZ_NS10_INS11_ILi2ELi4ELi3EEES14_NSS_INS5_IJS15_SF_EEENS5_IJSF_SB_EEEEEEENS4_39AutoVectorizingCopyWithAssumedAlignmentILi128EEENS4_14SM90_TMA_STOREES1Y_S20_S20_EEEvvEEEEvNT_6ParamsE) ;  /* 0xffffff8c021c7950 */ /* 0x000fea0003c3ffff */
.L_x_155:
[----:B------:R-:W-:-:S00]  /*7390*/  BRA `(.L_x_155) ;  /* 0xfffffffc00fc7947 */ /* 0x000fc0000383ffff */
[----:B------:R-:W-:-:S00]  /*73a0*/  NOP ;  /* 0x0000000000007918 */ /* 0x000fc00000000000 */
        /* <DEDUP_REMOVED lines=13> */
.L_x_156:


//--------------------- .nv.global.init           --------------------------
	.section	.nv.global.init,"aw",@progbits
.nv.global.init:
	.type		$str$27,@object
	.size		$str$27,($str$28 - $str$27)
$str$27:
        /*0000*/ 	.byte	0x28, 0x61, 0x64, 0x64, 0x72, 0x65, 0x73, 0x73, 0x20, 0x26, 0x20, 0x6d, 0x61, 0x73, 0x6b, 0x29
        /*0010*/ 	.byte	0x20, 0x3d, 0x3d, 0x20, 0x30, 0x00
	.type		$str$28,@object
	.size		$str$28,($str$26 - $str$28)
$str$28:
        /*0016*/ 	.byte	0x2f, 0x74, 0x6d, 0x70, 0x2f, 0x63, 0x75, 0x74, 0x6c, 0x61, 0x73, 0x73, 0x5f, 0x73, 0x77, 0x65
        /*0026*/ 	.byte	0x65, 0x70, 0x5f, 0x73, 0x72, 0x63, 0x2f, 0x69, 0x6e, 0x63, 0x6c, 0x75, 0x64, 0x65, 0x2f, 0x63
        /*0036*/ 	.byte	0x75, 0x74, 0x65, 0x2f, 0x70, 0x6f, 0x69, 0x6e, 0x74, 0x65, 0x72, 0x5f, 0x66, 0x6c, 0x61, 0x67
        /*0046*/ 	.byte	0x67, 0x65, 0x64, 0x2e, 0x68, 0x70, 0x70, 0x00
	.type		$str$26,@object
	.size		$str$26,($str$25 - $str$26)
$str$26:
        /*004e*/ 	.byte	0x2f, 0x74, 0x6d, 0x70, 0x2f, 0x63, 0x75, 0x74, 0x6c, 0x61, 0x73, 0x73, 0x5f, 0x73, 0x77, 0x65
        /*005e*/ 	.byte	0x65, 0x70, 0x5f, 0x73, 0x72, 0x63, 0x2f, 0x69, 0x6e, 0x63, 0x6c, 0x75, 0x64, 0x65, 0x2f, 0x63
        /*006e*/ 	.byte	0x75, 0x74, 0x65, 0x2f, 0x61, 0x74, 0x6f, 0x6d, 0x2f, 0x63, 0x6f, 0x70, 0x79, 0x5f, 0x74, 0x72
        /*007e*/ 	.byte	0x61, 0x69, 0x74, 0x73, 0x5f, 0x73, 0x6d, 0x31, 0x30, 0x30, 0x2e, 0x68, 0x70, 0x70, 0x00
	.type		$str$25,@object
	.size		$str$25,(__unnamed_1 - $str$25)
$str$25:
        /*008d*/ 	.byte	0x28, 0x28, 0x75, 0x69, 0x6e, 0x74, 0x33, 0x32, 0x5f, 0x74, 0x28, 0x74, 0x68, 0x72, 0x65, 0x61
        /*009d*/ 	.byte	0x64, 0x49, 0x64, 0x78, 0x2e, 0x78, 0x29, 0x20, 0x2f, 0x20, 0x33, 0x32, 0x29, 0x20, 0x25, 0x20
        /*00ad*/ 	.byte	0x34, 0x29, 0x20, 0x3d, 0x3d, 0x20, 0x28, 0x28, 0x28, 0x74, 0x6d, 0x65, 0x6d, 0x5f, 0x61, 0x64
        /*00bd*/ 	.byte	0x64, 0x72, 0x20, 0x3e, 0x3e, 0x20, 0x31, 0x36, 0x29, 0x20, 0x2f, 0x20, 0x33, 0x32, 0x29, 0x20
        /*00cd*/ 	.byte	0x25, 0x20, 0x34, 0x29, 0x00
	.type		__unnamed_1,@object
	.size		__unnamed_1,(__unnamed_2 - __unnamed_1)
__unnamed_1:
        /*00d2*/ 	.byte	0x61, 0x75, 0x74, 0x6f, 0x20, 0x63, 0x75, 0x74, 0x65, 0x3a, 0x3a, 0x61, 0x73, 0x5f, 0x70, 0x6f
        /* <DEDUP_REMOVED lines=24> */
        /*0262*/ 	.byte	0x3e, 0x3e, 0x3e, 0x3e, 0x5d, 0x00
	.type		__unnamed_2,@object
	.size		__unnamed_2,(.L_2 - __unnamed_2)
__unnamed_2:
        /* <DEDUP_REMOVED lines=42> */
        /*0508*/ 	.byte	0x3e, 0x3e, 0x5d, 0x00
.L_2:


//--------------------- .nv.shared._ZN7cutlass13device_kernelINS_4gemm6kernel13GemmUniversalIN4cute5tupleIJiiiiEEENS1_10collective13CollectiveMmaINS1_35MainloopSm100TmaUmmaWarpSpecializedILi10ELi2ELi4ENS5_IJNS4_1CILi1EEESB_SB_EEEEENS5_IJNSA_ILi128EEENSA_ILi32EEENSA_ILi64EEEEEENS_6half_tENS5_IJlSB_lEEESI_SJ_NS4_8TiledMMAINS4_8MMA_AtomIJNS4_20SM100_MMA_F16BF16_SSISI_SI_fLi128ELi32ELNS4_4UMMA5MajorE0ELSO_0ELNSN_7ScaleInE0ELSP_0EEEEEENS4_6LayoutISC_NS5_IJNSA_ILi0EEEST_ST_EEEEENS5_IJNS4_10UnderscoreESW_SW_EEEEENS4_13SM90_TMA_LOADENS4_14ComposedLayoutINS4_7SwizzleILi3ELi4ELi3EEENS4_18smem_ptr_flag_bitsILi16EEENSS_INS5_IJNSA_ILi8EEESG_EEENS5_IJSG_SB_EEEEEEEvNS4_8identityESZ_S19_vS1A_EENS_8epilogue10collective18CollectiveEpilogueINS1C_23Sm100TmaWarpSpecializedILi2ELi1ELi32ELb1ELb0EEEJSH_NS5_IJNSS_ISE_SB_EENSS_ISF_SB_EEEEESI_SJ_SI_SJ_NS1C_6fusion15FusionCallbacksIS1G_NS1K_17LinearCombinationISI_fSI_fLNS_15FloatRoundStyleE2EEESH_S1J_JEEENS4_5SM1004TMEM4LOAD26SM100_TMEM_LOAD_32dp32b32xESZ_NS10_INS11_ILi2ELi4ELi3EEES14_NSS_INS5_IJS15_SF_EEENS5_IJSF_SB_EEEEEEENS4_39AutoVectorizingCopyWithAssumedAlignmentILi128EEENS4_14SM90_TMA_STOREES1Y_S20_S20_EEEvvEEEEvNT_6ParamsE --------------------------
	.section	.nv.shared._ZN7cutlass13device_kernelINS_4gemm6kernel13GemmUniversalIN4cute5tupleIJiiiiEEENS1_10collective13CollectiveMmaINS1_35MainloopSm100TmaUmmaWarpSpecializedILi10ELi2ELi4ENS5_IJNS4_1CILi1EEESB_SB_EEEEENS5_IJNSA_ILi128EEENSA_ILi32EEENSA_ILi64EEEEEENS_6half_tENS5_IJlSB_lEEESI_SJ_NS4_8TiledMMAINS4_8MMA_AtomIJNS4_20SM100_MMA_F16BF16_SSISI_SI_fLi128ELi32ELNS4_4UMMA5MajorE0ELSO_0ELNSN_7ScaleInE0ELSP_0EEEEEENS4_6LayoutISC_NS5_IJNSA_ILi0EEEST_ST_EEEEENS5_IJNS4_10UnderscoreESW_SW_EEEEENS4_13SM90_TMA_LOADENS4_14ComposedLayoutINS4_7SwizzleILi3ELi4ELi3EEENS4_18smem_ptr_flag_bitsILi16EEENSS_INS5_IJNSA_ILi8EEESG_EEENS5_IJSG_SB_EEEEEEEvNS4_8identityESZ_S19_vS1A_EENS_8epilogue10collective18CollectiveEpilogueINS1C_23Sm100TmaWarpSpecializedILi2ELi1ELi32ELb1ELb0EEEJSH_NS5_IJNSS_ISE_SB_EENSS_ISF_SB_EEEEESI_SJ_SI_SJ_NS1C_6fusion15FusionCallbacksIS1G_NS1K_17LinearCombinationISI_fSI_fLNS_15FloatRoundStyleE2EEESH_S1J_JEEENS4_5SM1004TMEM4LOAD26SM100_TMEM_LOAD_32dp32b32xESZ_NS10_INS11_ILi2ELi4ELi3EEES14_NSS_INS5_IJS15_SF_EEENS5_IJSF_SB_EEEEEEENS4_39AutoVectorizingCopyWithAssumedAlignmentILi128EEENS4_14SM90_TMA_STOREES1Y_S20_S20_EEEvvEEEEvNT_6ParamsE,"aw",@nobits
	.sectionflags	@""
	.align	16
	.zero		1024


//--------------------- .nv.shared.reserved.0     --------------------------
	.section	.nv.shared.reserved.0,"aw",@nobits
	.weak		__nv_reservedSMEM_offset_0_alias
	.size		__nv_reservedSMEM_offset_0_alias, 0, 64
	.other		__nv_reservedSMEM_offset_0_alias,@"STO_CUDA_RESERVED_SHARED STV_DEFAULT"
__nv_reservedSMEM_offset_0_alias:
	.zero		0
.nv.shared.reserved.0:
	.zero		64
	.weak		__nv_reservedSMEM_tcgen05_partition
	.type		__nv_reservedSMEM_tcgen05_partition,@object
	.size		__nv_reservedSMEM_tcgen05_partition,(.L_0 - __nv_reservedSMEM_tcgen05_partition)
__nv_reservedSMEM_tcgen05_partition:
	.zero		32
.L_0:


//--------------------- .nv.global                --------------------------
	.section	.nv.global,"aw",@nobits
.nv.global:
	.type		_ZN40_INTERNAL_be18a092_4_k_cu_6490d616_146604cute1_E,@object
	.size		_ZN40_INTERNAL_be18a092_4_k_cu_6490d616_146604cute1_E,(_ZN40_INTERNAL_be18a092_4_k_cu_6490d616_146604cuda3std3__45__cpo6cbeginE - _ZN40_INTERNAL_be18a092_4_k_cu_6490d616_146604cute1_E)
_ZN40_INTERNAL_be18a092_4_k_cu_6490d616_146604cute1_E:
	.zero		1
	.type		_ZN40_INTERNAL_be18a092_4_k_cu_6490d616_146604cuda3std3__45__cpo6cbeginE,@object
	.size		_ZN40_INTERNAL_be18a092_4_k_cu_6490d616_146604cuda3std3__45__cpo6cbeginE,(_ZN40_INTERNAL_be18a092_4_k_cu_6490d616_146604cuda3std3__48in_placeE - _ZN40_INTERNAL_be18a092_4_k_cu_6490d616_146604cuda3std3__45__cpo6cbeginE)
_ZN40_INTERNAL_be18a092_4_k_cu_6490d616_146604cuda3std3__45__cpo6cbeginE:
	.zero		1
	.type		_ZN40_INTERNAL_be18a092_4_k_cu_6490d616_146604cuda3std3__48in_placeE,@object
	.size		_ZN40_INTERNAL_be18a092_4_k_cu_6490d616_146604cuda3std3__48in_placeE,(_ZN40_INTERNAL_be18a092_4_k_cu_6490d616_146604cuda3std6ranges3__45__cpo9iter_moveE - _ZN40_INTERNAL_be18a092_4_k_cu_6490d616_146604cuda3std3__48in_placeE)
_ZN40_INTERNAL_be18a092_4_k_cu_6490d616_146604cuda3std3__48in_placeE:
	.zero		1
	.type		_ZN40_INTERNAL_be18a092_4_k_cu_6490d616_146604cuda3std6ranges3__45__cpo9iter_moveE,@object
	.size		_ZN40_INTERNAL_be18a092_4_k_cu_6490d616_146604cuda3std6ranges3__45__cpo9iter_moveE,(_ZN40_INTERNAL_be18a092_4_k_cu_6490d616_146604cuda3std3__45__cpo5beginE - _ZN40_INTERNAL_be18a092_4_k_cu_6490d616_146604cuda3std6ranges3__45__cpo9iter_moveE)
_ZN40_INTERNAL_be18a092_4_k_cu_6490d616_146604cuda3std6ranges3__45__cpo9iter_moveE:
	.zero		1
	.type		_ZN40_INTERNAL_be18a092_4_k_cu_6490d616_146604cuda3std3__45__cpo5beginE,@object
	.size		_ZN40_INTERNAL_be18a092_4_k_cu_6490d616_146604cuda3std3__45__cpo5beginE,(_ZN40_INTERNAL_be18a092_4_k_cu_6490d616_146604cuda3std3__442_GLOBAL__N__be18a092_4_k_cu_6490d616_146606ignoreE - _ZN40_INTERNAL_be18a092_4_k_cu_6490d616_146604cuda3std3__45__cpo5beginE)
_ZN40_INTERNAL_be18a092_4_k_cu_6490d616_146604cuda3std3__45__cpo5beginE:
	.zero		1
	.type		_ZN40_INTERNAL_be18a092_4_k_cu_6490d616_146604cuda3std3__442_GLOBAL__N__be18a092_4_k_cu_6490d616_146606ignoreE,@object
	.size		_ZN40_INTERNAL_be18a092_4_k_cu_6490d616_146604cuda3std3__442_GLOBAL__N__be18a092_4_k_cu_6490d616_146606ignoreE,(_ZN40_INTERNAL_be18a092_4_k_cu_6490d616_146604cute7productE - _ZN40_INTERNAL_be18a092_4_k_cu_6490d616_146604cuda3std3__442_GLOBAL__N__be18a092_4_k_cu_6490d616_146606ignoreE)
_ZN40_INTERNAL_be18a092_4_k_cu_6490d616_146604cuda3std3__442_GLOBAL__N__be18a092_4_k_cu_6490d616_146606ignoreE:
	.zero		1
	.type		_ZN40_INTERNAL_be18a092_4_k_cu_6490d616_146604cute7productE,@object
	.size		_ZN40_INTERNAL_be18a092_4_k_cu_6490d616_146604cute7productE,(_ZN40_INTERNAL_be18a092_4_k_cu_6490d616_146604cuda3std3__45__cpo3endE - _ZN40_INTERNAL_be18a092_4_k_cu_6490d616_146604cute7productE)
_ZN40_INTERNAL_be18a092_4_k_cu_6490d616_146604cute7productE:
	.zero		1
	.type		_ZN40_INTERNAL_be18a092_4_k_cu_6490d616_146604cuda3std3__45__cpo3endE,@object
	.size		_ZN40_INTERNAL_be18a092_4_k_cu_6490d616_146604cuda3std3__45__cpo3endE,(_ZN40_INTERNAL_be18a092_4_k_cu_6490d616_146604cuda3std3__419piecewise_constructE - _ZN40_INTERNAL_be18a092_4_k_cu_6490d616_146604cuda3std3__45__cpo3endE)
_ZN40_INTERNAL_be18a092_4_k_cu_6490d616_146604cuda3std3__45__cpo3endE:
	.zero		1
	.type		_ZN40_INTERNAL_be18a092_4_k_cu_6490d616_146604cuda3std3__419piecewise_constructE,@object
	.size		_ZN40_INTERNAL_be18a092_4_k_cu_6490d616_146604cuda3std3__419piecewise_constructE,(_ZN40_INTERNAL_be18a092_4_k_cu_6490d616_146604cuda3std3__45__cpo4cendE - _ZN40_INTERNAL_be18a092_4_k_cu_6490d616_146604cuda3std3__419piecewise_constructE)
_ZN40_INTERNAL_be18a092_4_k_cu_6490d616_146604cuda3std3__419piecewise_constructE:
	.zero		1
	.type		_ZN40_INTERNAL_be18a092_4_k_cu_6490d616_146604cuda3std3__45__cpo4cendE,@object
	.size		_ZN40_INTERNAL_be18a092_4_k_cu_6490d616_146604cuda3std3__45__cpo4cendE,(_ZN40_INTERNAL_be18a092_4_k_cu_6490d616_146604cuda3std6ranges3__45__cpo4swapE - _ZN40_INTERNAL_be18a092_4_k_cu_6490d616_146604cuda3std3__45__cpo4cendE)
_ZN40_INTERNAL_be18a092_4_k_cu_6490d616_146604cuda3std3__45__cpo4cendE:
	.zero		1
	.type		_ZN40_INTERNAL_be18a092_4_k_cu_6490d616_146604cuda3std6ranges3__45__cpo4swapE,@object
	.size		_ZN40_INTERNAL_be18a092_4_k_cu_6490d616_146604cuda3std6ranges3__45__cpo4swapE,(.L_10 - _ZN40_INTERNAL_be18a092_4_k_cu_6490d616_146604cuda3std6ranges3__45__cpo4swapE)
_ZN40_INTERNAL_be18a092_4_k_cu_6490d616_146604cuda3std6ranges3__45__cpo4swapE:
	.zero		1
.L_10:


//--------------------- .nv.constant0._ZN7cutlass13device_kernelINS_4gemm6kernel13GemmUniversalIN4cute5tupleIJiiiiEEENS1_10collective13CollectiveMmaINS1_35MainloopSm100TmaUmmaWarpSpecializedILi10ELi2ELi4ENS5_IJNS4_1CILi1EEESB_SB_EEEEENS5_IJNSA_ILi128EEENSA_ILi32EEENSA_ILi64EEEEEENS_6half_tENS5_IJlSB_lEEESI_SJ_NS4_8TiledMMAINS4_8MMA_AtomIJNS4_20SM100_MMA_F16BF16_SSISI_SI_fLi128ELi32ELNS4_4UMMA5MajorE0ELSO_0ELNSN_7ScaleInE0ELSP_0EEEEEENS4_6LayoutISC_NS5_IJNSA_ILi0EEEST_ST_EEEEENS5_IJNS4_10UnderscoreESW_SW_EEEEENS4_13SM90_TMA_LOADENS4_14ComposedLayoutINS4_7SwizzleILi3ELi4ELi3EEENS4_18smem_ptr_flag_bitsILi16EEENSS_INS5_IJNSA_ILi8EEESG_EEENS5_IJSG_SB_EEEEEEEvNS4_8identityESZ_S19_vS1A_EENS_8epilogue10collective18CollectiveEpilogueINS1C_23Sm100TmaWarpSpecializedILi2ELi1ELi32ELb1ELb0EEEJSH_NS5_IJNSS_ISE_SB_EENSS_ISF_SB_EEEEESI_SJ_SI_SJ_NS1C_6fusion15FusionCallbacksIS1G_NS1K_17LinearCombinationISI_fSI_fLNS_15FloatRoundStyleE2EEESH_S1J_JEEENS4_5SM1004TMEM4LOAD26SM100_TMEM_LOAD_32dp32b32xESZ_NS10_INS11_ILi2ELi4ELi3EEES14_NSS_INS5_IJS15_SF_EEENS5_IJSF_SB_EEEEEEENS4_39AutoVectorizingCopyWithAssumedAlignmentILi128EEENS4_14SM90_TMA_STOREES1Y_S20_S20_EEEvvEEEEvNT_6ParamsE --------------------------
	.section	.nv.constant0._ZN7cutlass13device_kernelINS_4gemm6kernel13GemmUniversalIN4cute5tupleIJiiiiEEENS1_10collective13CollectiveMmaINS1_35MainloopSm100TmaUmmaWarpSpecializedILi10ELi2ELi4ENS5_IJNS4_1CILi1EEESB_SB_EEEEENS5_IJNSA_ILi128EEENSA_ILi32EEENSA_ILi64EEEEEENS_6half_tENS5_IJlSB_lEEESI_SJ_NS4_8TiledMMAINS4_8MMA_AtomIJNS4_20SM100_MMA_F16BF16_SSISI_SI_fLi128ELi32ELNS4_4UMMA5MajorE0ELSO_0ELNSN_7ScaleInE0ELSP_0EEEEEENS4_6LayoutISC_NS5_IJNSA_ILi0EEEST_ST_EEEEENS5_IJNS4_10UnderscoreESW_SW_EEEEENS4_13SM90_TMA_LOADENS4_14ComposedLayoutINS4_7SwizzleILi3ELi4ELi3EEENS4_18smem_ptr_flag_bitsILi16EEENSS_INS5_IJNSA_ILi8EEESG_EEENS5_IJSG_SB_EEEEEEEvNS4_8identityESZ_S19_vS1A_EENS_8epilogue10collective18CollectiveEpilogueINS1C_23Sm100TmaWarpSpecializedILi2ELi1ELi32ELb1ELb0EEEJSH_NS5_IJNSS_ISE_SB_EENSS_ISF_SB_EEEEESI_SJ_SI_SJ_NS1C_6fusion15FusionCallbacksIS1G_NS1K_17LinearCombinationISI_fSI_fLNS_15FloatRoundStyleE2EEESH_S1J_JEEENS4_5SM1004TMEM4LOAD26SM100_TMEM_LOAD_32dp32b32xESZ_NS10_INS11_ILi2ELi4ELi3EEES14_NSS_INS5_IJS15_SF_EEENS5_IJSF_SB_EEEEEEENS4_39AutoVectorizingCopyWithAssumedAlignmentILi128EEENS4_14SM90_TMA_STOREES1Y_S20_S20_EEEvvEEEEvNT_6ParamsE,"a",@progbits
	.sectionflags	@""
	.align	4
.nv.constant0._ZN7cutlass13device_kernelINS_4gemm6kernel13GemmUniversalIN4cute5tupleIJiiiiEEENS1_10collective13CollectiveMmaINS1_35MainloopSm100TmaUmmaWarpSpecializedILi10ELi2ELi4ENS5_IJNS4_1CILi1EEESB_SB_EEEEENS5_IJNSA_ILi128EEENSA_ILi32EEENSA_ILi64EEEEEENS_6half_tENS5_IJlSB_lEEESI_SJ_NS4_8TiledMMAINS4_8MMA_AtomIJNS4_20SM100_MMA_F16BF16_SSISI_SI_fLi128ELi32ELNS4_4UMMA5MajorE0ELSO_0ELNSN_7ScaleInE0ELSP_0EEEEEENS4_6LayoutISC_NS5_IJNSA_ILi0EEEST_ST_EEEEENS5_IJNS4_10UnderscoreESW_SW_EEEEENS4_13SM90_TMA_LOADENS4_14ComposedLayoutINS4_7SwizzleILi3ELi4ELi3EEENS4_18smem_ptr_flag_bitsILi16EEENSS_INS5_IJNSA_ILi8EEESG_EEENS5_IJSG_SB_EEEEEEEvNS4_8identityESZ_S19_vS1A_EENS_8epilogue10collective18CollectiveEpilogueINS1C_23Sm100TmaWarpSpecializedILi2ELi1ELi32ELb1ELb0EEEJSH_NS5_IJNSS_ISE_SB_EENSS_ISF_SB_EEEEESI_SJ_SI_SJ_NS1C_6fusion15FusionCallbacksIS1G_NS1K_17LinearCombinationISI_fSI_fLNS_15FloatRoundStyleE2EEESH_S1J_JEEENS4_5SM1004TMEM4LOAD26SM100_TMEM_LOAD_32dp32b32xESZ_NS10_INS11_ILi2ELi4ELi3EEES14_NSS_INS5_IJS15_SF_EEENS5_IJSF_SB_EEEEEEENS4_39AutoVectorizingCopyWithAssumedAlignmentILi128EEENS4_14SM90_TMA_STOREES1Y_S20_S20_EEEvvEEEEvNT_6ParamsE:
	.zero		2944


//--------------------- SYMBOLS --------------------------

	.type		.nv.reservedSmem.offset0,@object
	.size		.nv.reservedSmem.offset0,0x4
	.type		.nv.reservedSmem.cap,@object
	.size		.nv.reservedSmem.cap,0x4
	.type		__assertfail,@function
